	.target	sm_100a

	.elftype	@"ET_EXEC"


//--------------------- .note.nv.tkinfo           --------------------------
	.section	.note.nv.tkinfo,"",@"SHT_NOTE"
	.sectionflags	@"SHF_NOTE_NV_TKINFO"
	.tkinfo
        /*0018*/ 	.word	0x00000002
        /*0030*/ 	.string	""
        /*0030*/ 	.string	"ptxas"
        /*0030*/ 	.string	"Cuda compilation tools, release 13.0, V13.0.88"
        /*0030*/ 	.string	"Build cuda_13.0.r13.0/compiler.36424714_0"
        /*0030*/ 	.string	"-arch sm_100a -m 64 "



//--------------------- .note.nv.cuinfo           --------------------------
	.section	.note.nv.cuinfo,"",@"SHT_NOTE"
	.sectionflags	@"SHF_NOTE_NV_CUINFO"
        /*0018*/ 	.short	0x0002
        /*001a*/ 	.short	0x0064
        /*001c*/ 	.short	0x0082
	.zero		2


//--------------------- .nv.info                  --------------------------
	.section	.nv.info,"",@"SHT_CUDA_INFO"
	.align	4


	//----- nvinfo : EIATTR_REGCOUNT
	.align		4
        /*0000*/ 	.byte	0x04, 0x2f
        /*0002*/ 	.short	(.L_19 - .L_18)
	.align		4
.L_18:
        /*0004*/ 	.word	index@(_ZN7cutlass13device_kernelINS_4gemm6kernel13GemmUniversalIN4cute5tupleIJiiiiEEENS1_10collective13CollectiveMmaINS1_35MainloopSm100TmaUmmaWarpSpecializedILi4ELi2ELi4ENS5_IJNS4_1CILi1EEESB_SB_EEEEENS5_IJNSA_ILi64EEENSA_ILi128EEESF_EEENS_12float_e5m2_tENS5_IJlSB_lEEESH_SI_NS4_8TiledMMAINS4_8MMA_AtomIJNS4_10MMA_TraitsINS4_19SM100_MMA_F8F6F4_SSEJSH_SH_fSE_SF_NS4_17integral_constantINS4_4UMMA5MajorELSP_0EEESQ_NSN_INSO_7ScaleInELSR_0EEESS_EEEEEENS4_6LayoutISC_NS5_IJNSA_ILi0EEESW_SW_EEEEENS5_IJNS4_10UnderscoreESZ_SZ_EEEEENS4_13SM90_TMA_LOADENS4_14ComposedLayoutINS4_7SwizzleILi3ELi4ELi3EEENS4_18smem_ptr_flag_bitsILi8EEENSV_INS5_IJNSA_ILi8EEESF_EEENS5_IJSF_SB_EEEEEEEvNS4_8identityES12_S1C_vS1D_EENS_8epilogue10collective18CollectiveEpilogueINS1F_23Sm100TmaWarpSpecializedILi2ELi2ELi32ELb0ELb0EEEJSG_NS5_IJNSV_ISE_SB_EES1K_EEESH_SI_SH_SI_NS1F_6fusion15FusionCallbacksIS1J_NS1M_17LinearCombinationISH_fSH_fLNS_15FloatRoundStyleE2EEESG_S1L_JEEENS4_5SM1004TMEM4LOAD26SM100_TMEM_LOAD_16dp32b32xES12_NS13_INS14_ILi2ELi4ELi3EEES17_NSV_INS5_IJS18_SE_EEENS5_IJSE_SB_EEEEEEENS4_39AutoVectorizingCopyWithAssumedAlignmentILi128EEENS4_14SM90_TMA_STOREES20_S22_S22_EEEvvEEEEvNT_6ParamsE)
        /*0008*/ 	.word	0x00000080


	//----- nvinfo : EIATTR_FRAME_SIZE
	.align		4
.L_19:
        /*000c*/ 	.byte	0x04, 0x11
        /*000e*/ 	.short	(.L_21 - .L_20)
	.align		4
.L_20:
        /*0010*/ 	.word	index@($__internal_2_$__cuda_sm10x_tcgen05_guardrail_trap_unallocated_columns_being_dealloced)
        /*0014*/ 	.word	0x00000000


	//----- nvinfo : EIATTR_FRAME_SIZE
	.align		4
.L_21:
        /*0018*/ 	.byte	0x04, 0x11
        /*001a*/ 	.short	(.L_23 - .L_22)
	.align		4
.L_22:
        /*001c*/ 	.word	index@($__internal_1_$__cuda_sm10x_tcgen05_guardrail_trap_phase_invalid_during_alloc)
        /*0020*/ 	.word	0x00000000


	//----- nvinfo : EIATTR_FRAME_SIZE
	.align		4
.L_23:
        /*0024*/ 	.byte	0x04, 0x11
        /*0026*/ 	.short	(.L_25 - .L_24)
	.align		4
.L_24:
        /*0028*/ 	.word	index@($__internal_0_$__cuda_sm10x_tcgen05_guardrail_trap_col_being_dealloced_not_returned_by_alloc)
        /*002c*/ 	.word	0x00000000


	//----- nvinfo : EIATTR_FRAME_SIZE
	.align		4
.L_25:
        /*0030*/ 	.byte	0x04, 0x11
        /*0032*/ 	.short	(.L_27 - .L_26)
	.align		4
.L_26:
        /*0034*/ 	.word	index@(_ZN7cutlass13device_kernelINS_4gemm6kernel13GemmUniversalIN4cute5tupleIJiiiiEEENS1_10collective13CollectiveMmaINS1_35MainloopSm100TmaUmmaWarpSpecializedILi4ELi2ELi4ENS5_IJNS4_1CILi1EEESB_SB_EEEEENS5_IJNSA_ILi64EEENSA_ILi128EEESF_EEENS_12float_e5m2_tENS5_IJlSB_lEEESH_SI_NS4_8TiledMMAINS4_8MMA_AtomIJNS4_10MMA_TraitsINS4_19SM100_MMA_F8F6F4_SSEJSH_SH_fSE_SF_NS4_17integral_constantINS4_4UMMA5MajorELSP_0EEESQ_NSN_INSO_7ScaleInELSR_0EEESS_EEEEEENS4_6LayoutISC_NS5_IJNSA_ILi0EEESW_SW_EEEEENS5_IJNS4_10UnderscoreESZ_SZ_EEEEENS4_13SM90_TMA_LOADENS4_14ComposedLayoutINS4_7SwizzleILi3ELi4ELi3EEENS4_18smem_ptr_flag_bitsILi8EEENSV_INS5_IJNSA_ILi8EEESF_EEENS5_IJSF_SB_EEEEEEEvNS4_8identityES12_S1C_vS1D_EENS_8epilogue10collective18CollectiveEpilogueINS1F_23Sm100TmaWarpSpecializedILi2ELi2ELi32ELb0ELb0EEEJSG_NS5_IJNSV_ISE_SB_EES1K_EEESH_SI_SH_SI_NS1F_6fusion15FusionCallbacksIS1J_NS1M_17LinearCombinationISH_fSH_fLNS_15FloatRoundStyleE2EEESG_S1L_JEEENS4_5SM1004TMEM4LOAD26SM100_TMEM_LOAD_16dp32b32xES12_NS13_INS14_ILi2ELi4ELi3EEES17_NSV_INS5_IJS18_SE_EEENS5_IJSE_SB_EEEEEEENS4_39AutoVectorizingCopyWithAssumedAlignmentILi128EEENS4_14SM90_TMA_STOREES20_S22_S22_EEEvvEEEEvNT_6ParamsE)
        /*0038*/ 	.word	0x00000000


	//----- nvinfo : EIATTR_MIN_STACK_SIZE
	.align		4
.L_27:
        /*003c*/ 	.byte	0x04, 0x12
        /*003e*/ 	.short	(.L_29 - .L_28)
	.align		4
.L_28:
        /*0040*/ 	.word	index@(_ZN7cutlass13device_kernelINS_4gemm6kernel13GemmUniversalIN4cute5tupleIJiiiiEEENS1_10collective13CollectiveMmaINS1_35MainloopSm100TmaUmmaWarpSpecializedILi4ELi2ELi4ENS5_IJNS4_1CILi1EEESB_SB_EEEEENS5_IJNSA_ILi64EEENSA_ILi128EEESF_EEENS_12float_e5m2_tENS5_IJlSB_lEEESH_SI_NS4_8TiledMMAINS4_8MMA_AtomIJNS4_10MMA_TraitsINS4_19SM100_MMA_F8F6F4_SSEJSH_SH_fSE_SF_NS4_17integral_constantINS4_4UMMA5MajorELSP_0EEESQ_NSN_INSO_7ScaleInELSR_0EEESS_EEEEEENS4_6LayoutISC_NS5_IJNSA_ILi0EEESW_SW_EEEEENS5_IJNS4_10UnderscoreESZ_SZ_EEEEENS4_13SM90_TMA_LOADENS4_14ComposedLayoutINS4_7SwizzleILi3ELi4ELi3EEENS4_18smem_ptr_flag_bitsILi8EEENSV_INS5_IJNSA_ILi8EEESF_EEENS5_IJSF_SB_EEEEEEEvNS4_8identityES12_S1C_vS1D_EENS_8epilogue10collective18CollectiveEpilogueINS1F_23Sm100TmaWarpSpecializedILi2ELi2ELi32ELb0ELb0EEEJSG_NS5_IJNSV_ISE_SB_EES1K_EEESH_SI_SH_SI_NS1F_6fusion15FusionCallbacksIS1J_NS1M_17LinearCombinationISH_fSH_fLNS_15FloatRoundStyleE2EEESG_S1L_JEEENS4_5SM1004TMEM4LOAD26SM100_TMEM_LOAD_16dp32b32xES12_NS13_INS14_ILi2ELi4ELi3EEES17_NSV_INS5_IJS18_SE_EEENS5_IJSE_SB_EEEEEEENS4_39AutoVectorizingCopyWithAssumedAlignmentILi128EEENS4_14SM90_TMA_STOREES20_S22_S22_EEEvvEEEEvNT_6ParamsE)
        /*0044*/ 	.word	0x00000000
.L_29:


//--------------------- .nv.compat                --------------------------
	.section	.nv.compat,"",@"SHT_CUDA_COMPAT_INFO"
	.align	4
        /*0000*/ 	.byte	0x02, 0x09, 0x01, 0x00, 0x02, 0x02, 0x02, 0x00, 0x02, 0x05, 0x05, 0x00, 0x03, 0x07, 0x01, 0x01
        /*0010*/ 	.byte	0x02, 0x03, 0x01, 0x00, 0x02, 0x06, 0x01, 0x00, 0x04, 0x0b, 0x08, 0x00, 0x09, 0x00, 0x00, 0x00
        /*0020*/ 	.byte	0x00, 0x00, 0x00, 0x00


//--------------------- .nv.info._ZN7cutlass13device_kernelINS_4gemm6kernel13GemmUniversalIN4cute5tupleIJiiiiEEENS1_10collective13CollectiveMmaINS1_35MainloopSm100TmaUmmaWarpSpecializedILi4ELi2ELi4ENS5_IJNS4_1CILi1EEESB_SB_EEEEENS5_IJNSA_ILi64EEENSA_ILi128EEESF_EEENS_12float_e5m2_tENS5_IJlSB_lEEESH_SI_NS4_8TiledMMAINS4_8MMA_AtomIJNS4_10MMA_TraitsINS4_19SM100_MMA_F8F6F4_SSEJSH_SH_fSE_SF_NS4_17integral_constantINS4_4UMMA5MajorELSP_0EEESQ_NSN_INSO_7ScaleInELSR_0EEESS_EEEEEENS4_6LayoutISC_NS5_IJNSA_ILi0EEESW_SW_EEEEENS5_IJNS4_10UnderscoreESZ_SZ_EEEEENS4_13SM90_TMA_LOADENS4_14ComposedLayoutINS4_7SwizzleILi3ELi4ELi3EEENS4_18smem_ptr_flag_bitsILi8EEENSV_INS5_IJNSA_ILi8EEESF_EEENS5_IJSF_SB_EEEEEEEvNS4_8identityES12_S1C_vS1D_EENS_8epilogue10collective18CollectiveEpilogueINS1F_23Sm100TmaWarpSpecializedILi2ELi2ELi32ELb0ELb0EEEJSG_NS5_IJNSV_ISE_SB_EES1K_EEESH_SI_SH_SI_NS1F_6fusion15FusionCallbacksIS1J_NS1M_17LinearCombinationISH_fSH_fLNS_15FloatRoundStyleE2EEESG_S1L_JEEENS4_5SM1004TMEM4LOAD26SM100_TMEM_LOAD_16dp32b32xES12_NS13_INS14_ILi2ELi4ELi3EEES17_NSV_INS5_IJS18_SE_EEENS5_IJSE_SB_EEEEEEENS4_39AutoVectorizingCopyWithAssumedAlignmentILi128EEENS4_14SM90_TMA_STOREES20_S22_S22_EEEvvEEEEvNT_6ParamsE --------------------------
	.section	.nv.info._ZN7cutlass13device_kernelINS_4gemm6kernel13GemmUniversalIN4cute5tupleIJiiiiEEENS1_10collective13CollectiveMmaINS1_35MainloopSm100TmaUmmaWarpSpecializedILi4ELi2ELi4ENS5_IJNS4_1CILi1EEESB_SB_EEEEENS5_IJNSA_ILi64EEENSA_ILi128EEESF_EEENS_12float_e5m2_tENS5_IJlSB_lEEESH_SI_NS4_8TiledMMAINS4_8MMA_AtomIJNS4_10MMA_TraitsINS4_19SM100_MMA_F8F6F4_SSEJSH_SH_fSE_SF_NS4_17integral_constantINS4_4UMMA5MajorELSP_0EEESQ_NSN_INSO_7ScaleInELSR_0EEESS_EEEEEENS4_6LayoutISC_NS5_IJNSA_ILi0EEESW_SW_EEEEENS5_IJNS4_10UnderscoreESZ_SZ_EEEEENS4_13SM90_TMA_LOADENS4_14ComposedLayoutINS4_7SwizzleILi3ELi4ELi3EEENS4_18smem_ptr_flag_bitsILi8EEENSV_INS5_IJNSA_ILi8EEESF_EEENS5_IJSF_SB_EEEEEEEvNS4_8identityES12_S1C_vS1D_EENS_8epilogue10collective18CollectiveEpilogueINS1F_23Sm100TmaWarpSpecializedILi2ELi2ELi32ELb0ELb0EEEJSG_NS5_IJNSV_ISE_SB_EES1K_EEESH_SI_SH_SI_NS1F_6fusion15FusionCallbacksIS1J_NS1M_17LinearCombinationISH_fSH_fLNS_15FloatRoundStyleE2EEESG_S1L_JEEENS4_5SM1004TMEM4LOAD26SM100_TMEM_LOAD_16dp32b32xES12_NS13_INS14_ILi2ELi4ELi3EEES17_NSV_INS5_IJS18_SE_EEENS5_IJSE_SB_EEEEEEENS4_39AutoVectorizingCopyWithAssumedAlignmentILi128EEENS4_14SM90_TMA_STOREES20_S22_S22_EEEvvEEEEvNT_6ParamsE,"",@"SHT_CUDA_INFO"
	.sectionflags	@""
	.align	4


	//----- nvinfo : EIATTR_CUDA_API_VERSION
	.align		4
        /*0000*/ 	.byte	0x04, 0x37
        /*0002*/ 	.short	(.L_31 - .L_30)
.L_30:
        /*0004*/ 	.word	0x00000082


	//----- nvinfo : EIATTR_KPARAM_INFO
	.align		4
.L_31:
        /*0008*/ 	.byte	0x04, 0x17
        /*000a*/ 	.short	(.L_33 - .L_32)
.L_32:
        /*000c*/ 	.word	0x00000000
        /*0010*/ 	.short	0x0000
        /*0012*/ 	.short	0x0000
        /*0014*/ 	.byte	0x00, 0xf0, 0x01, 0x20


	//----- nvinfo : EIATTR_AT_ENTRY_FRAGMENTS
	.align		4
.L_33:
        /*0018*/ 	.byte	0x04, 0x4f
        /*001a*/ 	.short	(.L_35 - .L_34)


	//   ....[0]....
.L_34:
        /*001c*/ 	.word	0x00000006


	//----- nvinfo : EIATTR_RESERVED_SMEM_USED
	.align		4
.L_35:
        /*0020*/ 	.byte	0x01, 0x41
	.zero		2


	//----- nvinfo : EIATTR_SPARSE_MMA_MASK
	.align		4
        /*0024*/ 	.byte	0x03, 0x50
        /*0026*/ 	.short	0x0000


	//----- nvinfo : EIATTR_TCGEN05_1CTA_USED
	.align		4
        /*0028*/ 	.byte	0x01, 0x51
	.zero		2


	//----- nvinfo : EIATTR_MAXREG_COUNT
	.align		4
        /*002c*/ 	.byte	0x03, 0x1b
        /*002e*/ 	.short	0x00ff


	//----- nvinfo : EIATTR_NUM_BARRIERS
	.align		4
        /*0030*/ 	.byte	0x02, 0x4c
        /*0032*/ 	.byte	0x07
	.zero		1


	//----- nvinfo : EIATTR_EXTERNS
	.align		4
        /*0034*/ 	.byte	0x04, 0x0f
        /*0036*/ 	.short	(.L_37 - .L_36)


	//   ....[0]....
	.align		4
.L_36:
        /*0038*/ 	.word	index@(__assertfail)


	//----- nvinfo : EIATTR_MERCURY_ISA_VERSION
	.align		4
.L_37:
        /*003c*/ 	.byte	0x03, 0x5f
        /*003e*/ 	.short	0x0101


	//----- nvinfo : EIATTR_INT_WARP_WIDE_INSTR_OFFSETS
	.align		4
        /*0040*/ 	.byte	0x04, 0x31
        /*0042*/ 	.short	(.L_39 - .L_38)


	//   ....[0]....
.L_38:
        /*0044*/ 	.word	0x00001db0


	//   ....[1]....
        /*0048*/ 	.word	0x00003860


	//   ....[2]....
        /*004c*/ 	.word	0x00003880


	//   ....[3]....
        /*0050*/ 	.word	0x000038b0


	//   ....[4]....
        /*0054*/ 	.word	0x000041e0


	//   ....[5]....
        /*0058*/ 	.word	0x00004250


	//   ....[6]....
        /*005c*/ 	.word	0x00004430


	//   ....[7]....
        /*0060*/ 	.word	0x00004590


	//----- nvinfo : EIATTR_COOP_GROUP_MASK_REGIDS
	.align		4
.L_39:
        /*0064*/ 	.byte	0x04, 0x29
        /*0066*/ 	.short	(.L_41 - .L_40)


	//   ....[0]....
.L_40:
        /*0068*/ 	.word	0xffffffff


	//   ....[1]....
        /*006c*/ 	.word	0xffffffff


	//   ....[2]....
        /*0070*/ 	.word	0xffffffff


	//   ....[3]....
        /*0074*/ 	.word	0xffffffff


	//   ....[4]....
        /*0078*/ 	.word	0xffffffff


	//   ....[5]....
        /*007c*/ 	.word	0xffffffff


	//   ....[6]....
        /*0080*/ 	.word	0xffffffff


	//   ....[7]....
        /*0084*/ 	.word	0xffffffff


	//   ....[8]....
        /*0088*/ 	.word	0xffffffff


	//   ....[9]....
        /*008c*/ 	.word	0xffffffff


	//   ....[10]....
        /*0090*/ 	.word	0xffffffff


	//   ....[11]....
        /*0094*/ 	.word	0xffffffff


	//   ....[12]....
        /*0098*/ 	.word	0xffffffff


	//----- nvinfo : EIATTR_COOP_GROUP_INSTR_OFFSETS
	.align		4
.L_41:
        /*009c*/ 	.byte	0x04, 0x28
        /*009e*/ 	.short	(.L_43 - .L_42)


	//   ....[0]....
.L_42:
        /*00a0*/ 	.word	0x00000090


	//   ....[1]....
        /*00a4*/ 	.word	0x000004d0


	//   ....[2]....
        /*00a8*/ 	.word	0x00000640


	//   ....[3]....
        /*00ac*/ 	.word	0x000007a0


	//   ....[4]....
        /*00b0*/ 	.word	0x000008a0


	//   ....[5]....
        /*00b4*/ 	.word	0x00000a10


	//   ....[6]....
        /*00b8*/ 	.word	0x00000bb0


	//   ....[7]....
        /*00bc*/ 	.word	0x00001c90


	//   ....[8]....
        /*00c0*/ 	.word	0x00002a70


	//   ....[9]....
        /*00c4*/ 	.word	0x00002c80


	//   ....[10]....
        /*00c8*/ 	.word	0x00002cb0


	//   ....[11]....
        /*00cc*/ 	.word	0x00003740


	//   ....[12]....
        /*00d0*/ 	.word	0x00003970


	//----- nvinfo : EIATTR_VRC_CTA_INIT_COUNT
	.align		4
.L_43:
        /*00d4*/ 	.byte	0x02, 0x4a
        /*00d6*/ 	.byte	0x80
	.zero		1


	//----- nvinfo : EIATTR_SYSCALL_OFFSETS
	.align		4
        /*00d8*/ 	.byte	0x04, 0x46
        /*00da*/ 	.short	(.L_45 - .L_44)


	//   ....[0]....
.L_44:
        /*00dc*/ 	.word	0x00004fd0


	//   ....[1]....
        /*00e0*/ 	.word	0x00005110


	//   ....[2]....
        /*00e4*/ 	.word	0x00005910


	//   ....[3]....
        /*00e8*/ 	.word	0x000066a0


	//----- nvinfo : EIATTR_MBARRIER_INSTR_OFFSETS
	.align		4
.L_45:
        /*00ec*/ 	.byte	0x04, 0x39
        /*00ee*/ 	.short	(.L_47 - .L_46)


	//   ....[0]....
.L_46:
        /*00f0*/ 	.word	0x000005b0
        /*00f4*/ 	.word	0x000000ff
        /*00f8*/ 	.word	0x00000000
        /*00fc*/ 	.short	0x0100
        /*00fe*/ 	.byte	0x05
	.zero		1


	//   ....[1]....
        /*0100*/ 	.word	0x000005c0
        /*0104*/ 	.word	0x000000ff
        /*0108*/ 	.word	0x00000020
        /*010c*/ 	.short	0x0100
        /*010e*/ 	.byte	0x05
	.zero		1


	//   ....[2]....
        /*0110*/ 	.word	0x000005d0
        /*0114*/ 	.word	0x000000ff
        /*0118*/ 	.word	0x00000008
        /*011c*/ 	.short	0x0100
        /*011e*/ 	.byte	0x05
	.zero		1


	//   ....[3]....
        /*0120*/ 	.word	0x000005e0
        /*0124*/ 	.word	0x000000ff
        /*0128*/ 	.word	0x00000028
        /*012c*/ 	.short	0x0100
        /*012e*/ 	.byte	0x05
	.zero		1


	//   ....[4]....
        /*0130*/ 	.word	0x000005f0
        /*0134*/ 	.word	0x000000ff
        /*0138*/ 	.word	0x00000010
        /*013c*/ 	.short	0x0100
        /*013e*/ 	.byte	0x05
	.zero		1


	//   ....[5]....
        /*0140*/ 	.word	0x00000600
        /*0144*/ 	.word	0x000000ff
        /*0148*/ 	.word	0x00000030
        /*014c*/ 	.short	0x0100
        /*014e*/ 	.byte	0x05
	.zero		1


	//   ....[6]....
        /*0150*/ 	.word	0x00000610
        /*0154*/ 	.word	0x000000ff
        /*0158*/ 	.word	0x00000018
        /*015c*/ 	.short	0x0100
        /*015e*/ 	.byte	0x05
	.zero		1


	//   ....[7]....
        /*0160*/ 	.word	0x00000620
        /*0164*/ 	.word	0x000000ff
        /*0168*/ 	.word	0x00000038
        /*016c*/ 	.short	0x0100
        /*016e*/ 	.byte	0x05
	.zero		1


	//   ....[8]....
        /*0170*/ 	.word	0x00000750
        /*0174*/ 	.word	0x000000ff
        /*0178*/ 	.word	0x00000040
        /*017c*/ 	.short	0x0100
        /*017e*/ 	.byte	0x07
	.zero		1


	//   ....[9]....
        /*0180*/ 	.word	0x00000760
        /*0184*/ 	.word	0x000000ff
        /*0188*/ 	.word	0x00000050
        /*018c*/ 	.short	0x0100
        /*018e*/ 	.byte	0x07
	.zero		1


	//   ....[10]....
        /*0190*/ 	.word	0x00000770
        /*0194*/ 	.word	0x000000ff
        /*0198*/ 	.word	0x00000048
        /*019c*/ 	.short	0x0100
        /*019e*/ 	.byte	0x07
	.zero		1


	//   ....[11]....
        /*01a0*/ 	.word	0x00000780
        /*01a4*/ 	.word	0x000000ff
        /*01a8*/ 	.word	0x00000058
        /*01ac*/ 	.short	0x0100
        /*01ae*/ 	.byte	0x07
	.zero		1


	//   ....[12]....
        /*01b0*/ 	.word	0x00000870
        /*01b4*/ 	.word	0x000000ff
        /*01b8*/ 	.word	0x00000060
        /*01bc*/ 	.short	0x0100
        /*01be*/ 	.byte	0x05
	.zero		1


	//   ....[13]....
        /*01c0*/ 	.word	0x00000880
        /*01c4*/ 	.word	0x000000ff
        /*01c8*/ 	.word	0x00000068
        /*01cc*/ 	.short	0x0100
        /*01ce*/ 	.byte	0x05
	.zero		1


	//   ....[14]....
        /*01d0*/ 	.word	0x000009c0
        /*01d4*/ 	.word	0x000000ff
        /*01d8*/ 	.word	0x00000070
        /*01dc*/ 	.short	0x0100
        /*01de*/ 	.byte	0x05
	.zero		1


	//   ....[15]....
        /*01e0*/ 	.word	0x000009d0
        /*01e4*/ 	.word	0x000000ff
        /*01e8*/ 	.word	0x00000080
        /*01ec*/ 	.short	0x0100
        /*01ee*/ 	.byte	0x05
	.zero		1


	//   ....[16]....
        /*01f0*/ 	.word	0x000009e0
        /*01f4*/ 	.word	0x000000ff
        /*01f8*/ 	.word	0x00000078
        /*01fc*/ 	.short	0x0100
        /*01fe*/ 	.byte	0x05
	.zero		1


	//   ....[17]....
        /*0200*/ 	.word	0x000009f0
        /*0204*/ 	.word	0x000000ff
        /*0208*/ 	.word	0x00000088
        /*020c*/ 	.short	0x0100
        /*020e*/ 	.byte	0x05
	.zero		1


	//   ....[18]....
        /*0210*/ 	.word	0x00000b20
        /*0214*/ 	.word	0x000000ff
        /*0218*/ 	.word	0x00000090
        /*021c*/ 	.short	0x0100
        /*021e*/ 	.byte	0x07
	.zero		1


	//   ....[19]....
        /*0220*/ 	.word	0x00000b30
        /*0224*/ 	.word	0x000000ff
        /*0228*/ 	.word	0x000000b0
        /*022c*/ 	.short	0x0100
        /*022e*/ 	.byte	0x07
	.zero		1


	//   ....[20]....
        /*0230*/ 	.word	0x00000b40
        /*0234*/ 	.word	0x000000ff
        /*0238*/ 	.word	0x00000098
        /*023c*/ 	.short	0x0100
        /*023e*/ 	.byte	0x07
	.zero		1


	//   ....[21]....
        /*0240*/ 	.word	0x00000b50
        /*0244*/ 	.word	0x000000ff
        /*0248*/ 	.word	0x000000b8
        /*024c*/ 	.short	0x0100
        /*024e*/ 	.byte	0x07
	.zero		1


	//   ....[22]....
        /*0250*/ 	.word	0x00000b60
        /*0254*/ 	.word	0x000000ff
        /*0258*/ 	.word	0x000000a0
        /*025c*/ 	.short	0x0100
        /*025e*/ 	.byte	0x07
	.zero		1


	//   ....[23]....
        /*0260*/ 	.word	0x00000b70
        /*0264*/ 	.word	0x000000ff
        /*0268*/ 	.word	0x000000c0
        /*026c*/ 	.short	0x0100
        /*026e*/ 	.byte	0x07
	.zero		1


	//   ....[24]....
        /*0270*/ 	.word	0x00000b80
        /*0274*/ 	.word	0x000000ff
        /*0278*/ 	.word	0x000000a8
        /*027c*/ 	.short	0x0100
        /*027e*/ 	.byte	0x07
	.zero		1


	//   ....[25]....
        /*0280*/ 	.word	0x00000b90
        /*0284*/ 	.word	0x000000ff
        /*0288*/ 	.word	0x000000c8
        /*028c*/ 	.short	0x0100
        /*028e*/ 	.byte	0x07
	.zero		1


	//   ....[26]....
        /*0290*/ 	.word	0x00000c80
        /*0294*/ 	.word	0x000000ff
        /*0298*/ 	.word	0x000000d0
        /*029c*/ 	.short	0x0100
        /*029e*/ 	.byte	0x05
	.zero		1


	//   ....[27]....
        /*02a0*/ 	.word	0x00000c90
        /*02a4*/ 	.word	0x000000ff
        /*02a8*/ 	.word	0x000000e0
        /*02ac*/ 	.short	0x0100
        /*02ae*/ 	.byte	0x05
	.zero		1


	//   ....[28]....
        /*02b0*/ 	.word	0x00000ca0
        /*02b4*/ 	.word	0x000000ff
        /*02b8*/ 	.word	0x000000d8
        /*02bc*/ 	.short	0x0100
        /*02be*/ 	.byte	0x05
	.zero		1


	//   ....[29]....
        /*02c0*/ 	.word	0x00000cb0
        /*02c4*/ 	.word	0x000000ff
        /*02c8*/ 	.word	0x000000e8
        /*02cc*/ 	.short	0x0100
        /*02ce*/ 	.byte	0x05
	.zero		1


	//   ....[30]....
        /*02d0*/ 	.word	0x00001590
        /*02d4*/ 	.word	0x00000003
        /*02d8*/ 	.word	0x000000e0
        /*02dc*/ 	.short	0x010a
        /*02de*/ 	.byte	0xff
	.zero		1


	//   ....[31]....
        /*02e0*/ 	.word	0x000015c0
        /*02e4*/ 	.word	0x00000003
        /*02e8*/ 	.word	0x000000d0
        /*02ec*/ 	.short	0x0101
        /*02ee*/ 	.byte	0xff
	.zero		1


	//   ....[32]....
        /*02f0*/ 	.word	0x00001690
        /*02f4*/ 	.word	0x000000ff
        /*02f8*/ 	.word	0x00000020
        /*02fc*/ 	.short	0x010a
        /*02fe*/ 	.byte	0x08
	.zero		1


	//   ....[33]....
        /*0300*/ 	.word	0x00001730
        /*0304*/ 	.word	0x000000ff
        /*0308*/ 	.word	0x00000020
        /*030c*/ 	.short	0x010a
        /*030e*/ 	.byte	0x21
	.zero		1


	//   ....[34]....
        /*0310*/ 	.word	0x00001880
        /*0314*/ 	.word	0x000000ff
        /*0318*/ 	.word	0x00000020
        /*031c*/ 	.short	0x010a
        /*031e*/ 	.byte	0x08
	.zero		1


	//   ....[35]....
        /*0320*/ 	.word	0x00001990
        /*0324*/ 	.word	0x000000ff
        /*0328*/ 	.word	0x00000068
        /*032c*/ 	.short	0x0101
        /*032e*/ 	.byte	0x04
	.zero		1


	//   ....[36]....
        /*0330*/ 	.word	0x000019b0
        /*0334*/ 	.word	0x000000ff
        /*0338*/ 	.word	0x00000020
        /*033c*/ 	.short	0x010a
        /*033e*/ 	.byte	0x08
	.zero		1


	//   ....[37]....
        /*0340*/ 	.word	0x00001a30
        /*0344*/ 	.word	0x000000ff
        /*0348*/ 	.word	0x00000020
        /*034c*/ 	.short	0x010a
        /*034e*/ 	.byte	0x11
	.zero		1


	//   ....[38]....
        /*0350*/ 	.word	0x00001b80
        /*0354*/ 	.word	0x000000ff
        /*0358*/ 	.word	0x00000020
        /*035c*/ 	.short	0x010a
        /*035e*/ 	.byte	0x08
	.zero		1


	//   ....[39]....
        /*0360*/ 	.word	0x00001cc0
        /*0364*/ 	.word	0x00000002
        /*0368*/ 	.word	0x00000070
        /*036c*/ 	.short	0x010a
        /*036e*/ 	.byte	0xff
	.zero		1


	//   ....[40]....
        /*0370*/ 	.word	0x00001d80
        /*0374*/ 	.word	0x00000002
        /*0378*/ 	.word	0x00000000
        /*037c*/ 	.short	0x0101
        /*037e*/ 	.byte	0xff
	.zero		1


	//   ....[41]....
        /*0380*/ 	.word	0x000022e0
        /*0384*/ 	.word	0x000000ff
        /*0388*/ 	.word	0x00000000
        /*038c*/ 	.short	0x010a
        /*038e*/ 	.byte	0x05
	.zero		1


	//   ....[42]....
        /*0390*/ 	.word	0x00002370
        /*0394*/ 	.word	0x000000ff
        /*0398*/ 	.word	0x00000000
        /*039c*/ 	.short	0x010a
        /*039e*/ 	.byte	0x05
	.zero		1


	//   ....[43]....
        /*03a0*/ 	.word	0x00002400
        /*03a4*/ 	.word	0x000000ff
        /*03a8*/ 	.word	0x00000000
        /*03ac*/ 	.short	0x010a
        /*03ae*/ 	.byte	0x05
	.zero		1


	//   ....[44]....
        /*03b0*/ 	.word	0x000024a0
        /*03b4*/ 	.word	0x00000000
        /*03b8*/ 	.word	0x00000000
        /*03bc*/ 	.short	0x010a
        /*03be*/ 	.byte	0xff
	.zero		1


	//   ....[45]....
        /*03c0*/ 	.word	0x000025c0
        /*03c4*/ 	.word	0x00000000
        /*03c8*/ 	.word	0x000000d0
        /*03cc*/ 	.short	0x010a
        /*03ce*/ 	.byte	0xff
	.zero		1


	//   ....[46]....
        /*03d0*/ 	.word	0x00002620
        /*03d4*/ 	.word	0x00000004
        /*03d8*/ 	.word	0x00000000
        /*03dc*/ 	.short	0x0101
        /*03de*/ 	.byte	0xff
	.zero		1


	//   ....[47]....
        /*03e0*/ 	.word	0x00002640
        /*03e4*/ 	.word	0x000000ff
        /*03e8*/ 	.word	0x00000080
        /*03ec*/ 	.short	0x010a
        /*03ee*/ 	.byte	0x05
	.zero		1


	//   ....[48]....
        /*03f0*/ 	.word	0x00002760
        /*03f4*/ 	.word	0x00000000
        /*03f8*/ 	.word	0x00000070
        /*03fc*/ 	.short	0x010a
        /*03fe*/ 	.byte	0xff
	.zero		1


	//   ....[49]....
        /*0400*/ 	.word	0x00002870
        /*0404*/ 	.word	0x00000000
        /*0408*/ 	.word	0x00000000
        /*040c*/ 	.short	0x0101
        /*040e*/ 	.byte	0xff
	.zero		1


	//   ....[50]....
        /*0410*/ 	.word	0x00002900
        /*0414*/ 	.word	0x000000ff
        /*0418*/ 	.word	0x00000080
        /*041c*/ 	.short	0x0106
        /*041e*/ 	.byte	0x05
	.zero		1


	//   ....[51]....
        /*0420*/ 	.word	0x00002920
        /*0424*/ 	.word	0x000000ff
        /*0428*/ 	.word	0x00000080
        /*042c*/ 	.short	0x010a
        /*042e*/ 	.byte	0x05
	.zero		1


	//   ....[52]....
        /*0430*/ 	.word	0x000029b0
        /*0434*/ 	.word	0x000000ff
        /*0438*/ 	.word	0x00000080
        /*043c*/ 	.short	0x0106
        /*043e*/ 	.byte	0x04
	.zero		1


	//   ....[53]....
        /*0440*/ 	.word	0x000029f0
        /*0444*/ 	.word	0x00000000
        /*0448*/ 	.word	0x00000080
        /*044c*/ 	.short	0x010a
        /*044e*/ 	.byte	0xff
	.zero		1


	//   ....[54]....
        /*0450*/ 	.word	0x00002f30
        /*0454*/ 	.word	0x00000000
        /*0458*/ 	.word	0x00000070
        /*045c*/ 	.short	0x010a
        /*045e*/ 	.byte	0xff
	.zero		1


	//   ....[55]....
        /*0460*/ 	.word	0x00003030
        /*0464*/ 	.word	0x00000003
        /*0468*/ 	.word	0x00000000
        /*046c*/ 	.short	0x0101
        /*046e*/ 	.byte	0xff
	.zero		1


	//   ....[56]....
        /*0470*/ 	.word	0x00003040
        /*0474*/ 	.word	0x000000ff
        /*0478*/ 	.word	0x00000000
        /*047c*/ 	.short	0x010a
        /*047e*/ 	.byte	0x06
	.zero		1


	//   ....[57]....
        /*0480*/ 	.word	0x000030c0
        /*0484*/ 	.word	0x000000ff
        /*0488*/ 	.word	0x000000b0
        /*048c*/ 	.short	0x010a
        /*048e*/ 	.byte	0x07
	.zero		1


	//   ....[58]....
        /*0490*/ 	.word	0x000031a0
        /*0494*/ 	.word	0x000000ff
        /*0498*/ 	.word	0x00000000
        /*049c*/ 	.short	0x010a
        /*049e*/ 	.byte	0x06
	.zero		1


	//   ....[59]....
        /*04a0*/ 	.word	0x000032d0
        /*04a4*/ 	.word	0x000000ff
        /*04a8*/ 	.word	0x00000000
        /*04ac*/ 	.short	0x010a
        /*04ae*/ 	.byte	0x1a
	.zero		1


	//   ....[60]....
        /*04b0*/ 	.word	0x00003570
        /*04b4*/ 	.word	0x000000ff
        /*04b8*/ 	.word	0x00000000
        /*04bc*/ 	.short	0x010a
        /*04be*/ 	.byte	0x06
	.zero		1


	//   ....[61]....
        /*04c0*/ 	.word	0x00003600
        /*04c4*/ 	.word	0x000000ff
        /*04c8*/ 	.word	0x00000000
        /*04cc*/ 	.short	0x010a
        /*04ce*/ 	.byte	0x06
	.zero		1


	//   ....[62]....
        /*04d0*/ 	.word	0x00003690
        /*04d4*/ 	.word	0x000000ff
        /*04d8*/ 	.word	0x00000000
        /*04dc*/ 	.short	0x010a
        /*04de*/ 	.byte	0x06
	.zero		1


	//   ....[63]....
        /*04e0*/ 	.word	0x00003720
        /*04e4*/ 	.word	0x000000ff
        /*04e8*/ 	.word	0x00000000
        /*04ec*/ 	.short	0x010a
        /*04ee*/ 	.byte	0x07
	.zero		1


	//   ....[64]....
        /*04f0*/ 	.word	0x00003b80
        /*04f4*/ 	.word	0x00000000
        /*04f8*/ 	.word	0x00000070
        /*04fc*/ 	.short	0x010a
        /*04fe*/ 	.byte	0xff
	.zero		1


	//   ....[65]....
        /*0500*/ 	.word	0x00003c40
        /*0504*/ 	.word	0x00000000
        /*0508*/ 	.word	0x00000000
        /*050c*/ 	.short	0x0101
        /*050e*/ 	.byte	0xff
	.zero		1


	//   ....[66]....
        /*0510*/ 	.word	0x00003f60
        /*0514*/ 	.word	0x000000ff
        /*0518*/ 	.word	0x00000068
        /*051c*/ 	.short	0x010a
        /*051e*/ 	.byte	0x07
	.zero		1


	//   ....[67]....
        /*0520*/ 	.word	0x00004150
        /*0524*/ 	.word	0x000000ff
        /*0528*/ 	.word	0x00000050
        /*052c*/ 	.short	0x010a
        /*052e*/ 	.byte	0x07
	.zero		1


	//   ....[68]....
        /*0530*/ 	.word	0x00004320
        /*0534*/ 	.word	0x000000ff
        /*0538*/ 	.word	0x00000040
        /*053c*/ 	.short	0x010b
        /*053e*/ 	.byte	0x07
	.zero		1


	//   ....[69]....
        /*0540*/ 	.word	0x00004390
        /*0544*/ 	.word	0x000000ff
        /*0548*/ 	.word	0x00000000
        /*054c*/ 	.short	0x0101
        /*054e*/ 	.byte	0x08
	.zero		1


	//   ....[70]....
        /*0550*/ 	.word	0x000043c0
        /*0554*/ 	.word	0x000000ff
        /*0558*/ 	.word	0x00000058
        /*055c*/ 	.short	0x010a
        /*055e*/ 	.byte	0x07
	.zero		1


	//   ....[71]....
        /*0560*/ 	.word	0x000045d0
        /*0564*/ 	.word	0x000000ff
        /*0568*/ 	.word	0x00000048
        /*056c*/ 	.short	0x010b
        /*056e*/ 	.byte	0x07
	.zero		1


	//   ....[72]....
        /*0570*/ 	.word	0x000045f0
        /*0574*/ 	.word	0x000000ff
        /*0578*/ 	.word	0x00000000
        /*057c*/ 	.short	0x0101
        /*057e*/ 	.byte	0x0d
	.zero		1


	//   ....[73]....
        /*0580*/ 	.word	0x00004620
        /*0584*/ 	.word	0x000000ff
        /*0588*/ 	.word	0x00000050
        /*058c*/ 	.short	0x010a
        /*058e*/ 	.byte	0x07
	.zero		1


	//   ....[74]....
        /*0590*/ 	.word	0x00004660
        /*0594*/ 	.word	0x00000000
        /*0598*/ 	.word	0x00000058
        /*059c*/ 	.short	0x010a
        /*059e*/ 	.byte	0xff
	.zero		1


	//   ....[75]....
        /*05a0*/ 	.word	0x000049a0
        /*05a4*/ 	.word	0x00000000
        /*05a8*/ 	.word	0x00000070
        /*05ac*/ 	.short	0x010a
        /*05ae*/ 	.byte	0xff
	.zero		1


	//   ....[76]....
        /*05b0*/ 	.word	0x00004ab0
        /*05b4*/ 	.word	0x00000000
        /*05b8*/ 	.word	0x00000000
        /*05bc*/ 	.short	0x0101
        /*05be*/ 	.byte	0xff
	.zero		1


	//   ....[77]....
        /*05c0*/ 	.word	0x00005500
        /*05c4*/ 	.word	0x00000000
        /*05c8*/ 	.word	0x00000040
        /*05cc*/ 	.short	0x010a
        /*05ce*/ 	.byte	0xff
	.zero		1


	//   ....[78]....
        /*05d0*/ 	.word	0x00005570
        /*05d4*/ 	.word	0x00000071
        /*05d8*/ 	.word	0x00000090
        /*05dc*/ 	.short	0x010a
        /*05de*/ 	.byte	0xff
	.zero		1


	//   ....[79]....
        /*05e0*/ 	.word	0x00005650
        /*05e4*/ 	.word	0x00000000
        /*05e8*/ 	.word	0x00000040
        /*05ec*/ 	.short	0x010a
        /*05ee*/ 	.byte	0xff
	.zero		1


	//   ....[80]....
        /*05f0*/ 	.word	0x00005790
        /*05f4*/ 	.word	0x00000000
        /*05f8*/ 	.word	0x00000000
        /*05fc*/ 	.short	0x0101
        /*05fe*/ 	.byte	0xff
	.zero		1


	//   ....[81]....
        /*0600*/ 	.word	0x000057f0
        /*0604*/ 	.word	0x00000071
        /*0608*/ 	.word	0x00000090
        /*060c*/ 	.short	0x010a
        /*060e*/ 	.byte	0xff
	.zero		1


	//   ....[82]....
        /*0610*/ 	.word	0x00006340
        /*0614*/ 	.word	0x00000020
        /*0618*/ 	.word	0x00000040
        /*061c*/ 	.short	0x010a
        /*061e*/ 	.byte	0xff
	.zero		1


	//   ....[83]....
        /*0620*/ 	.word	0x00006400
        /*0624*/ 	.word	0x00000020
        /*0628*/ 	.word	0x00000040
        /*062c*/ 	.short	0x010a
        /*062e*/ 	.byte	0xff
	.zero		1


	//   ....[84]....
        /*0630*/ 	.word	0x00006520
        /*0634*/ 	.word	0x00000003
        /*0638*/ 	.word	0x00000000
        /*063c*/ 	.short	0x0101
        /*063e*/ 	.byte	0xff
	.zero		1


	//   ....[85]....
        /*0640*/ 	.word	0x00006960
        /*0644*/ 	.word	0x000000ff
        /*0648*/ 	.word	0x00000000
        /*064c*/ 	.short	0x0101
        /*064e*/ 	.byte	0x05
	.zero		1


	//   ....[86]....
        /*0650*/ 	.word	0x000071a0
        /*0654*/ 	.word	0x00000003
        /*0658*/ 	.word	0x000000e0
        /*065c*/ 	.short	0x010a
        /*065e*/ 	.byte	0xff
	.zero		1


	//   ....[87]....
        /*0660*/ 	.word	0x00007200
        /*0664*/ 	.word	0x00000002
        /*0668*/ 	.word	0x00000020
        /*066c*/ 	.short	0x010a
        /*066e*/ 	.byte	0xff
	.zero		1


	//   ....[88]....
        /*0670*/ 	.word	0x00007260
        /*0674*/ 	.word	0x00000002
        /*0678*/ 	.word	0x00000020
        /*067c*/ 	.short	0x010a
        /*067e*/ 	.byte	0xff
	.zero		1


	//   ....[89]....
        /*0680*/ 	.word	0x000072b0
        /*0684*/ 	.word	0x00000002
        /*0688*/ 	.word	0x00000070
        /*068c*/ 	.short	0x010a
        /*068e*/ 	.byte	0xff
	.zero		1


	//   ....[90]....
        /*0690*/ 	.word	0x00007310
        /*0694*/ 	.word	0x00000000
        /*0698*/ 	.word	0x00000000
        /*069c*/ 	.short	0x010a
        /*069e*/ 	.byte	0xff
	.zero		1


	//   ....[91]....
        /*06a0*/ 	.word	0x00007370
        /*06a4*/ 	.word	0x00000000
        /*06a8*/ 	.word	0x00000000
        /*06ac*/ 	.short	0x010a
        /*06ae*/ 	.byte	0xff
	.zero		1


	//   ....[92]....
        /*06b0*/ 	.word	0x000073d0
        /*06b4*/ 	.word	0x00000000
        /*06b8*/ 	.word	0x00000000
        /*06bc*/ 	.short	0x010a
        /*06be*/ 	.byte	0xff
	.zero		1


	//   ....[93]....
        /*06c0*/ 	.word	0x00007420
        /*06c4*/ 	.word	0x00000000
        /*06c8*/ 	.word	0x000000d0
        /*06cc*/ 	.short	0x010a
        /*06ce*/ 	.byte	0xff
	.zero		1


	//   ....[94]....
        /*06d0*/ 	.word	0x00007480
        /*06d4*/ 	.word	0x00000000
        /*06d8*/ 	.word	0x00000080
        /*06dc*/ 	.short	0x010a
        /*06de*/ 	.byte	0xff
	.zero		1


	//   ....[95]....
        /*06e0*/ 	.word	0x000074d0
        /*06e4*/ 	.word	0x00000000
        /*06e8*/ 	.word	0x00000070
        /*06ec*/ 	.short	0x010a
        /*06ee*/ 	.byte	0xff
	.zero		1


	//   ....[96]....
        /*06f0*/ 	.word	0x00007530
        /*06f4*/ 	.word	0x00000000
        /*06f8*/ 	.word	0x00000080
        /*06fc*/ 	.short	0x010a
        /*06fe*/ 	.byte	0xff
	.zero		1


	//   ....[97]....
        /*0700*/ 	.word	0x00007580
        /*0704*/ 	.word	0x00000000
        /*0708*/ 	.word	0x00000070
        /*070c*/ 	.short	0x010a
        /*070e*/ 	.byte	0xff
	.zero		1


	//   ....[98]....
        /*0710*/ 	.word	0x000075e0
        /*0714*/ 	.word	0x00000003
        /*0718*/ 	.word	0x000000b0
        /*071c*/ 	.short	0x010a
        /*071e*/ 	.byte	0xff
	.zero		1


	//   ....[99]....
        /*0720*/ 	.word	0x00007640
        /*0724*/ 	.word	0x00000000
        /*0728*/ 	.word	0x00000000
        /*072c*/ 	.short	0x010a
        /*072e*/ 	.byte	0xff
	.zero		1


	//   ....[100]....
        /*0730*/ 	.word	0x000076a0
        /*0734*/ 	.word	0x00000000
        /*0738*/ 	.word	0x00000000
        /*073c*/ 	.short	0x010a
        /*073e*/ 	.byte	0xff
	.zero		1


	//   ....[101]....
        /*0740*/ 	.word	0x00007700
        /*0744*/ 	.word	0x00000000
        /*0748*/ 	.word	0x00000000
        /*074c*/ 	.short	0x010a
        /*074e*/ 	.byte	0xff
	.zero		1


	//   ....[102]....
        /*0750*/ 	.word	0x00007760
        /*0754*/ 	.word	0x00000000
        /*0758*/ 	.word	0x00000000
        /*075c*/ 	.short	0x010a
        /*075e*/ 	.byte	0xff
	.zero		1


	//   ....[103]....
        /*0760*/ 	.word	0x000077c0
        /*0764*/ 	.word	0x00000000
        /*0768*/ 	.word	0x00000000
        /*076c*/ 	.short	0x010a
        /*076e*/ 	.byte	0xff
	.zero		1


	//   ....[104]....
        /*0770*/ 	.word	0x00007810
        /*0774*/ 	.word	0x00000000
        /*0778*/ 	.word	0x00000070
        /*077c*/ 	.short	0x010a
        /*077e*/ 	.byte	0xff
	.zero		1


	//   ....[105]....
        /*0780*/ 	.word	0x00007870
        /*0784*/ 	.word	0x00000000
        /*0788*/ 	.word	0x00000068
        /*078c*/ 	.short	0x010a
        /*078e*/ 	.byte	0xff
	.zero		1


	//   ....[106]....
        /*0790*/ 	.word	0x000078d0
        /*0794*/ 	.word	0x00000003
        /*0798*/ 	.word	0x00000050
        /*079c*/ 	.short	0x010a
        /*079e*/ 	.byte	0xff
	.zero		1


	//   ....[107]....
        /*07a0*/ 	.word	0x00007930
        /*07a4*/ 	.word	0x00000003
        /*07a8*/ 	.word	0x00000058
        /*07ac*/ 	.short	0x010a
        /*07ae*/ 	.byte	0xff
	.zero		1


	//   ....[108]....
        /*07b0*/ 	.word	0x00007990
        /*07b4*/ 	.word	0x00000000
        /*07b8*/ 	.word	0x00000050
        /*07bc*/ 	.short	0x010a
        /*07be*/ 	.byte	0xff
	.zero		1


	//   ....[109]....
        /*07c0*/ 	.word	0x000079e0
        /*07c4*/ 	.word	0x00000000
        /*07c8*/ 	.word	0x00000070
        /*07cc*/ 	.short	0x010a
        /*07ce*/ 	.byte	0xff
	.zero		1


	//   ....[110]....
        /*07d0*/ 	.word	0x00007a30
        /*07d4*/ 	.word	0x00000000
        /*07d8*/ 	.word	0x00000040
        /*07dc*/ 	.short	0x010a
        /*07de*/ 	.byte	0xff
	.zero		1


	//   ....[111]....
        /*07e0*/ 	.word	0x00007a80
        /*07e4*/ 	.word	0x00000071
        /*07e8*/ 	.word	0x00000090
        /*07ec*/ 	.short	0x010a
        /*07ee*/ 	.byte	0xff
	.zero		1


	//   ....[112]....
        /*07f0*/ 	.word	0x00007ad0
        /*07f4*/ 	.word	0x00000020
        /*07f8*/ 	.word	0x00000040
        /*07fc*/ 	.short	0x010a
        /*07fe*/ 	.byte	0xff
	.zero		1


	//----- nvinfo : EIATTR_NUM_MBARRIERS
	.align		4
.L_47:
        /*0800*/ 	.byte	0x03, 0x38
        /*0802*/ 	.short	0x001e


	//----- nvinfo : EIATTR_EXIT_INSTR_OFFSETS
	.align		4
        /*0804*/ 	.byte	0x04, 0x1c
        /*0806*/ 	.short	(.L_49 - .L_48)


	//   ....[0]....
.L_48:
        /*0808*/ 	.word	0x000024d0


	//   ....[1]....
        /*080c*/ 	.word	0x000029c0


	//   ....[2]....
        /*0810*/ 	.word	0x00002a20


	//   ....[3]....
        /*0814*/ 	.word	0x00003980


	//   ....[4]....
        /*0818*/ 	.word	0x00004690


	//   ....[5]....
        /*081c*/ 	.word	0x000046d0


	//   ....[6]....
        /*0820*/ 	.word	0x00007190


	//----- nvinfo : EIATTR_MAX_THREADS
	.align		4
.L_49:
        /*0824*/ 	.byte	0x04, 0x05
        /*0826*/ 	.short	(.L_51 - .L_50)
.L_50:
        /*0828*/ 	.word	0x00000100
        /*082c*/ 	.word	0x00000001
        /*0830*/ 	.word	0x00000001


	//----- nvinfo : EIATTR_CRS_STACK_SIZE
	.align		4
.L_51:
        /*0834*/ 	.byte	0x04, 0x1e
        /*0836*/ 	.short	(.L_53 - .L_52)
.L_52:
        /*0838*/ 	.word	0x00000000


	//----- nvinfo : EIATTR_CBANK_PARAM_SIZE
	.align		4
.L_53:
        /*083c*/ 	.byte	0x03, 0x19
        /*083e*/ 	.short	0x0800


	//----- nvinfo : EIATTR_PARAM_CBANK
	.align		4
        /*0840*/ 	.byte	0x04, 0x0a
        /*0842*/ 	.short	(.L_55 - .L_54)
	.align		4
.L_54:
        /*0844*/ 	.word	index@(.nv.constant0._ZN7cutlass13device_kernelINS_4gemm6kernel13GemmUniversalIN4cute5tupleIJiiiiEEENS1_10collective13CollectiveMmaINS1_35MainloopSm100TmaUmmaWarpSpecializedILi4ELi2ELi4ENS5_IJNS4_1CILi1EEESB_SB_EEEEENS5_IJNSA_ILi64EEENSA_ILi128EEESF_EEENS_12float_e5m2_tENS5_IJlSB_lEEESH_SI_NS4_8TiledMMAINS4_8MMA_AtomIJNS4_10MMA_TraitsINS4_19SM100_MMA_F8F6F4_SSEJSH_SH_fSE_SF_NS4_17integral_constantINS4_4UMMA5MajorELSP_0EEESQ_NSN_INSO_7ScaleInELSR_0EEESS_EEEEEENS4_6LayoutISC_NS5_IJNSA_ILi0EEESW_SW_EEEEENS5_IJNS4_10UnderscoreESZ_SZ_EEEEENS4_13SM90_TMA_LOADENS4_14ComposedLayoutINS4_7SwizzleILi3ELi4ELi3EEENS4_18smem_ptr_flag_bitsILi8EEENSV_INS5_IJNSA_ILi8EEESF_EEENS5_IJSF_SB_EEEEEEEvNS4_8identityES12_S1C_vS1D_EENS_8epilogue10collective18CollectiveEpilogueINS1F_23Sm100TmaWarpSpecializedILi2ELi2ELi32ELb0ELb0EEEJSG_NS5_IJNSV_ISE_SB_EES1K_EEESH_SI_SH_SI_NS1F_6fusion15FusionCallbacksIS1J_NS1M_17LinearCombinationISH_fSH_fLNS_15FloatRoundStyleE2EEESG_S1L_JEEENS4_5SM1004TMEM4LOAD26SM100_TMEM_LOAD_16dp32b32xES12_NS13_INS14_ILi2ELi4ELi3EEES17_NSV_INS5_IJS18_SE_EEENS5_IJSE_SB_EEEEEEENS4_39AutoVectorizingCopyWithAssumedAlignmentILi128EEENS4_14SM90_TMA_STOREES20_S22_S22_EEEvvEEEEvNT_6ParamsE)
        /*0848*/ 	.short	0x0380
        /*084a*/ 	.short	0x0800


	//----- nvinfo : EIATTR_SW_WAR
	.align		4
.L_55:
        /*084c*/ 	.byte	0x04, 0x36
        /*084e*/ 	.short	(.L_57 - .L_56)
.L_56:
        /*0850*/ 	.word	0x00000008
.L_57:


//--------------------- .nv.callgraph             --------------------------
	.section	.nv.callgraph,"",@"SHT_CUDA_CALLGRAPH"
	.align	4
	.sectionentsize	8
	.align		4
        /*0000*/ 	.word	0x00000000
	.align		4
        /*0004*/ 	.word	0xffffffff
	.align		4
        /*0008*/ 	.word	index@(_ZN7cutlass13device_kernelINS_4gemm6kernel13GemmUniversalIN4cute5tupleIJiiiiEEENS1_10collective13CollectiveMmaINS1_35MainloopSm100TmaUmmaWarpSpecializedILi4ELi2ELi4ENS5_IJNS4_1CILi1EEESB_SB_EEEEENS5_IJNSA_ILi64EEENSA_ILi128EEESF_EEENS_12float_e5m2_tENS5_IJlSB_lEEESH_SI_NS4_8TiledMMAINS4_8MMA_AtomIJNS4_10MMA_TraitsINS4_19SM100_MMA_F8F6F4_SSEJSH_SH_fSE_SF_NS4_17integral_constantINS4_4UMMA5MajorELSP_0EEESQ_NSN_INSO_7ScaleInELSR_0EEESS_EEEEEENS4_6LayoutISC_NS5_IJNSA_ILi0EEESW_SW_EEEEENS5_IJNS4_10UnderscoreESZ_SZ_EEEEENS4_13SM90_TMA_LOADENS4_14ComposedLayoutINS4_7SwizzleILi3ELi4ELi3EEENS4_18smem_ptr_flag_bitsILi8EEENSV_INS5_IJNSA_ILi8EEESF_EEENS5_IJSF_SB_EEEEEEEvNS4_8identityES12_S1C_vS1D_EENS_8epilogue10collective18CollectiveEpilogueINS1F_23Sm100TmaWarpSpecializedILi2ELi2ELi32ELb0ELb0EEEJSG_NS5_IJNSV_ISE_SB_EES1K_EEESH_SI_SH_SI_NS1F_6fusion15FusionCallbacksIS1J_NS1M_17LinearCombinationISH_fSH_fLNS_15FloatRoundStyleE2EEESG_S1L_JEEENS4_5SM1004TMEM4LOAD26SM100_TMEM_LOAD_16dp32b32xES12_NS13_INS14_ILi2ELi4ELi3EEES17_NSV_INS5_IJS18_SE_EEENS5_IJSE_SB_EEEEEEENS4_39AutoVectorizingCopyWithAssumedAlignmentILi128EEENS4_14SM90_TMA_STOREES20_S22_S22_EEEvvEEEEvNT_6ParamsE)
	.align		4
        /*000c*/ 	.word	index@(__assertfail)
	.align		4
        /*0010*/ 	.word	0x00000000
	.align		4
        /*0014*/ 	.word	0xfffffffe
	.align		4
        /*0018*/ 	.word	0x00000000
	.align		4
        /*001c*/ 	.word	0xfffffffd
	.align		4
        /*0020*/ 	.word	0x00000000
	.align		4
        /*0024*/ 	.word	0xfffffffc


//--------------------- .nv.constant4             --------------------------
	.section	.nv.constant4,"a",@progbits
	.align	8
	.align		8
.nv.constant4:
        /*0000*/ 	.dword	__assertfail
	.align		8
        /*0008*/ 	.dword	__unnamed_1
	.align		8
        /*0010*/ 	.dword	__unnamed_2
	.align		8
        /*0018*/ 	.dword	_ZN40_INTERNAL_7691e6bc_4_k_cu_c148487f_284234cuda3std3__45__cpo5beginE
	.align		8
        /*0020*/ 	.dword	_ZN40_INTERNAL_7691e6bc_4_k_cu_c148487f_284234cuda3std3__45__cpo3endE
	.align		8
        /*0028*/ 	.dword	_ZN40_INTERNAL_7691e6bc_4_k_cu_c148487f_284234cuda3std3__45__cpo6cbeginE
	.align		8
        /*0030*/ 	.dword	_ZN40_INTERNAL_7691e6bc_4_k_cu_c148487f_284234cuda3std3__45__cpo4cendE
	.align		8
        /*0038*/ 	.dword	_ZN40_INTERNAL_7691e6bc_4_k_cu_c148487f_284234cuda3std3__442_GLOBAL__N__7691e6bc_4_k_cu_c148487f_284236ignoreE
	.align		8
        /*0040*/ 	.dword	_ZN40_INTERNAL_7691e6bc_4_k_cu_c148487f_284234cuda3std3__419piecewise_constructE
	.align		8
        /*0048*/ 	.dword	_ZN40_INTERNAL_7691e6bc_4_k_cu_c148487f_284234cuda3std3__48in_placeE
	.align		8
        /*0050*/ 	.dword	_ZN40_INTERNAL_7691e6bc_4_k_cu_c148487f_284234cuda3std6ranges3__45__cpo4swapE
	.align		8
        /*0058*/ 	.dword	_ZN40_INTERNAL_7691e6bc_4_k_cu_c148487f_284234cuda3std6ranges3__45__cpo9iter_moveE
	.align		8
        /*0060*/ 	.dword	_ZN40_INTERNAL_7691e6bc_4_k_cu_c148487f_284234cute7productE
	.align		8
        /*0068*/ 	.dword	_ZN40_INTERNAL_7691e6bc_4_k_cu_c148487f_284234cute1_E
	.align		8
        /*0070*/ 	.dword	$str$25
	.align		8
        /*0078*/ 	.dword	$str$26
	.align		8
        /*0080*/ 	.dword	$str$27
	.align		8
        /*0088*/ 	.dword	$str$28


//--------------------- .text._ZN7cutlass13device_kernelINS_4gemm6kernel13GemmUniversalIN4cute5tupleIJiiiiEEENS1_10collective13CollectiveMmaINS1_35MainloopSm100TmaUmmaWarpSpecializedILi4ELi2ELi4ENS5_IJNS4_1CILi1EEESB_SB_EEEEENS5_IJNSA_ILi64EEENSA_ILi128EEESF_EEENS_12float_e5m2_tENS5_IJlSB_lEEESH_SI_NS4_8TiledMMAINS4_8MMA_AtomIJNS4_10MMA_TraitsINS4_19SM100_MMA_F8F6F4_SSEJSH_SH_fSE_SF_NS4_17integral_constantINS4_4UMMA5MajorELSP_0EEESQ_NSN_INSO_7ScaleInELSR_0EEESS_EEEEEENS4_6LayoutISC_NS5_IJNSA_ILi0EEESW_SW_EEEEENS5_IJNS4_10UnderscoreESZ_SZ_EEEEENS4_13SM90_TMA_LOADENS4_14ComposedLayoutINS4_7SwizzleILi3ELi4ELi3EEENS4_18smem_ptr_flag_bitsILi8EEENSV_INS5_IJNSA_ILi8EEESF_EEENS5_IJSF_SB_EEEEEEEvNS4_8identityES12_S1C_vS1D_EENS_8epilogue10collective18CollectiveEpilogueINS1F_23Sm100TmaWarpSpecializedILi2ELi2ELi32ELb0ELb0EEEJSG_NS5_IJNSV_ISE_SB_EES1K_EEESH_SI_SH_SI_NS1F_6fusion15FusionCallbacksIS1J_NS1M_17LinearCombinationISH_fSH_fLNS_15FloatRoundStyleE2EEESG_S1L_JEEENS4_5SM1004TMEM4LOAD26SM100_TMEM_LOAD_16dp32b32xES12_NS13_INS14_ILi2ELi4ELi3EEES17_NSV_INS5_IJS18_SE_EEENS5_IJSE_SB_EEEEEEENS4_39AutoVectorizingCopyWithAssumedAlignmentILi128EEENS4_14SM90_TMA_STOREES20_S22_S22_EEEvvEEEEvNT_6ParamsE --------------------------
	.section	.text._ZN7cutlass13device_kernelINS_4gemm6kernel13GemmUniversalIN4cute5tupleIJiiiiEEENS1_10collective13CollectiveMmaINS1_35MainloopSm100TmaUmmaWarpSpecializedILi4ELi2ELi4ENS5_IJNS4_1CILi1EEESB_SB_EEEEENS5_IJNSA_ILi64EEENSA_ILi128EEESF_EEENS_12float_e5m2_tENS5_IJlSB_lEEESH_SI_NS4_8TiledMMAINS4_8MMA_AtomIJNS4_10MMA_TraitsINS4_19SM100_MMA_F8F6F4_SSEJSH_SH_fSE_SF_NS4_17integral_constantINS4_4UMMA5MajorELSP_0EEESQ_NSN_INSO_7ScaleInELSR_0EEESS_EEEEEENS4_6LayoutISC_NS5_IJNSA_ILi0EEESW_SW_EEEEENS5_IJNS4_10UnderscoreESZ_SZ_EEEEENS4_13SM90_TMA_LOADENS4_14ComposedLayoutINS4_7SwizzleILi3ELi4ELi3EEENS4_18smem_ptr_flag_bitsILi8EEENSV_INS5_IJNSA_ILi8EEESF_EEENS5_IJSF_SB_EEEEEEEvNS4_8identityES12_S1C_vS1D_EENS_8epilogue10collective18CollectiveEpilogueINS1F_23Sm100TmaWarpSpecializedILi2ELi2ELi32ELb0ELb0EEEJSG_NS5_IJNSV_ISE_SB_EES1K_EEESH_SI_SH_SI_NS1F_6fusion15FusionCallbacksIS1J_NS1M_17LinearCombinationISH_fSH_fLNS_15FloatRoundStyleE2EEESG_S1L_JEEENS4_5SM1004TMEM4LOAD26SM100_TMEM_LOAD_16dp32b32xES12_NS13_INS14_ILi2ELi4ELi3EEES17_NSV_INS5_IJS18_SE_EEENS5_IJSE_SB_EEEEEEENS4_39AutoVectorizingCopyWithAssumedAlignmentILi128EEENS4_14SM90_TMA_STOREES20_S22_S22_EEEvvEEEEvNT_6ParamsE,"ax",@progbits
	.align	128
.text._ZN7cutlass13device_kernelINS_4gemm6kernel13GemmUniversalIN4cute5tupleIJiiiiEEENS1_10collective13CollectiveMmaINS1_35MainloopSm100TmaUmmaWarpSpecializedILi4ELi2ELi4ENS5_IJNS4_1CILi1EEESB_SB_EEEEENS5_IJNSA_ILi64EEENSA_ILi128EEESF_EEENS_12float_e5m2_tENS5_IJlSB_lEEESH_SI_NS4_8TiledMMAINS4_8MMA_AtomIJNS4_10MMA_TraitsINS4_19SM100_MMA_F8F6F4_SSEJSH_SH_fSE_SF_NS4_17integral_constantINS4_4UMMA5MajorELSP_0EEESQ_NSN_INSO_7ScaleInELSR_0EEESS_EEEEEENS4_6LayoutISC_NS5_IJNSA_ILi0EEESW_SW_EEEEENS5_IJNS4_10UnderscoreESZ_SZ_EEEEENS4_13SM90_TMA_LOADENS4_14ComposedLayoutINS4_7SwizzleILi3ELi4ELi3EEENS4_18smem_ptr_flag_bitsILi8EEENSV_INS5_IJNSA_ILi8EEESF_EEENS5_IJSF_SB_EEEEEEEvNS4_8identityES12_S1C_vS1D_EENS_8epilogue10collective18CollectiveEpilogueINS1F_23Sm100TmaWarpSpecializedILi2ELi2ELi32ELb0ELb0EEEJSG_NS5_IJNSV_ISE_SB_EES1K_EEESH_SI_SH_SI_NS1F_6fusion15FusionCallbacksIS1J_NS1M_17LinearCombinationISH_fSH_fLNS_15FloatRoundStyleE2EEESG_S1L_JEEENS4_5SM1004TMEM4LOAD26SM100_TMEM_LOAD_16dp32b32xES12_NS13_INS14_ILi2ELi4ELi3EEES17_NSV_INS5_IJS18_SE_EEENS5_IJSE_SB_EEEEEEENS4_39AutoVectorizingCopyWithAssumedAlignmentILi128EEENS4_14SM90_TMA_STOREES20_S22_S22_EEEvvEEEEvNT_6ParamsE:
        .type           _ZN7cutlass13device_kernelINS_4gemm6kernel13GemmUniversalIN4cute5tupleIJiiiiEEENS1_10collective13CollectiveMmaINS1_35MainloopSm100TmaUmmaWarpSpecializedILi4ELi2ELi4ENS5_IJNS4_1CILi1EEESB_SB_EEEEENS5_IJNSA_ILi64EEENSA_ILi128EEESF_EEENS_12float_e5m2_tENS5_IJlSB_lEEESH_SI_NS4_8TiledMMAINS4_8MMA_AtomIJNS4_10MMA_TraitsINS4_19SM100_MMA_F8F6F4_SSEJSH_SH_fSE_SF_NS4_17integral_constantINS4_4UMMA5MajorELSP_0EEESQ_NSN_INSO_7ScaleInELSR_0EEESS_EEEEEENS4_6LayoutISC_NS5_IJNSA_ILi0EEESW_SW_EEEEENS5_IJNS4_10UnderscoreESZ_SZ_EEEEENS4_13SM90_TMA_LOADENS4_14ComposedLayoutINS4_7SwizzleILi3ELi4ELi3EEENS4_18smem_ptr_flag_bitsILi8EEENSV_INS5_IJNSA_ILi8EEESF_EEENS5_IJSF_SB_EEEEEEEvNS4_8identityES12_S1C_vS1D_EENS_8epilogue10collective18CollectiveEpilogueINS1F_23Sm100TmaWarpSpecializedILi2ELi2ELi32ELb0ELb0EEEJSG_NS5_IJNSV_ISE_SB_EES1K_EEESH_SI_SH_SI_NS1F_6fusion15FusionCallbacksIS1J_NS1M_17LinearCombinationISH_fSH_fLNS_15FloatRoundStyleE2EEESG_S1L_JEEENS4_5SM1004TMEM4LOAD26SM100_TMEM_LOAD_16dp32b32xES12_NS13_INS14_ILi2ELi4ELi3EEES17_NSV_INS5_IJS18_SE_EEENS5_IJSE_SB_EEEEEEENS4_39AutoVectorizingCopyWithAssumedAlignmentILi128EEENS4_14SM90_TMA_STOREES20_S22_S22_EEEvvEEEEvNT_6ParamsE,@function
        .size           _ZN7cutlass13device_kernelINS_4gemm6kernel13GemmUniversalIN4cute5tupleIJiiiiEEENS1_10collective13CollectiveMmaINS1_35MainloopSm100TmaUmmaWarpSpecializedILi4ELi2ELi4ENS5_IJNS4_1CILi1EEESB_SB_EEEEENS5_IJNSA_ILi64EEENSA_ILi128EEESF_EEENS_12float_e5m2_tENS5_IJlSB_lEEESH_SI_NS4_8TiledMMAINS4_8MMA_AtomIJNS4_10MMA_TraitsINS4_19SM100_MMA_F8F6F4_SSEJSH_SH_fSE_SF_NS4_17integral_constantINS4_4UMMA5MajorELSP_0EEESQ_NSN_INSO_7ScaleInELSR_0EEESS_EEEEEENS4_6LayoutISC_NS5_IJNSA_ILi0EEESW_SW_EEEEENS5_IJNS4_10UnderscoreESZ_SZ_EEEEENS4_13SM90_TMA_LOADENS4_14ComposedLayoutINS4_7SwizzleILi3ELi4ELi3EEENS4_18smem_ptr_flag_bitsILi8EEENSV_INS5_IJNSA_ILi8EEESF_EEENS5_IJSF_SB_EEEEEEEvNS4_8identityES12_S1C_vS1D_EENS_8epilogue10collective18CollectiveEpilogueINS1F_23Sm100TmaWarpSpecializedILi2ELi2ELi32ELb0ELb0EEEJSG_NS5_IJNSV_ISE_SB_EES1K_EEESH_SI_SH_SI_NS1F_6fusion15FusionCallbacksIS1J_NS1M_17LinearCombinationISH_fSH_fLNS_15FloatRoundStyleE2EEESG_S1L_JEEENS4_5SM1004TMEM4LOAD26SM100_TMEM_LOAD_16dp32b32xES12_NS13_INS14_ILi2ELi4ELi3EEES17_NSV_INS5_IJS18_SE_EEENS5_IJSE_SB_EEEEEEENS4_39AutoVectorizingCopyWithAssumedAlignmentILi128EEENS4_14SM90_TMA_STOREES20_S22_S22_EEEvvEEEEvNT_6ParamsE,(.L_x_142 - _ZN7cutlass13device_kernelINS_4gemm6kernel13GemmUniversalIN4cute5tupleIJiiiiEEENS1_10collective13CollectiveMmaINS1_35MainloopSm100TmaUmmaWarpSpecializedILi4ELi2ELi4ENS5_IJNS4_1CILi1EEESB_SB_EEEEENS5_IJNSA_ILi64EEENSA_ILi128EEESF_EEENS_12float_e5m2_tENS5_IJlSB_lEEESH_SI_NS4_8TiledMMAINS4_8MMA_AtomIJNS4_10MMA_TraitsINS4_19SM100_MMA_F8F6F4_SSEJSH_SH_fSE_SF_NS4_17integral_constantINS4_4UMMA5MajorELSP_0EEESQ_NSN_INSO_7ScaleInELSR_0EEESS_EEEEEENS4_6LayoutISC_NS5_IJNSA_ILi0EEESW_SW_EEEEENS5_IJNS4_10UnderscoreESZ_SZ_EEEEENS4_13SM90_TMA_LOADENS4_14ComposedLayoutINS4_7SwizzleILi3ELi4ELi3EEENS4_18smem_ptr_flag_bitsILi8EEENSV_INS5_IJNSA_ILi8EEESF_EEENS5_IJSF_SB_EEEEEEEvNS4_8identityES12_S1C_vS1D_EENS_8epilogue10collective18CollectiveEpilogueINS1F_23Sm100TmaWarpSpecializedILi2ELi2ELi32ELb0ELb0EEEJSG_NS5_IJNSV_ISE_SB_EES1K_EEESH_SI_SH_SI_NS1F_6fusion15FusionCallbacksIS1J_NS1M_17LinearCombinationISH_fSH_fLNS_15FloatRoundStyleE2EEESG_S1L_JEEENS4_5SM1004TMEM4LOAD26SM100_TMEM_LOAD_16dp32b32xES12_NS13_INS14_ILi2ELi4ELi3EEES17_NSV_INS5_IJS18_SE_EEENS5_IJSE_SB_EEEEEEENS4_39AutoVectorizingCopyWithAssumedAlignmentILi128EEENS4_14SM90_TMA_STOREES20_S22_S22_EEEvvEEEEvNT_6ParamsE)
        .other          _ZN7cutlass13device_kernelINS_4gemm6kernel13GemmUniversalIN4cute5tupleIJiiiiEEENS1_10collective13CollectiveMmaINS1_35MainloopSm100TmaUmmaWarpSpecializedILi4ELi2ELi4ENS5_IJNS4_1CILi1EEESB_SB_EEEEENS5_IJNSA_ILi64EEENSA_ILi128EEESF_EEENS_12float_e5m2_tENS5_IJlSB_lEEESH_SI_NS4_8TiledMMAINS4_8MMA_AtomIJNS4_10MMA_TraitsINS4_19SM100_MMA_F8F6F4_SSEJSH_SH_fSE_SF_NS4_17integral_constantINS4_4UMMA5MajorELSP_0EEESQ_NSN_INSO_7ScaleInELSR_0EEESS_EEEEEENS4_6LayoutISC_NS5_IJNSA_ILi0EEESW_SW_EEEEENS5_IJNS4_10UnderscoreESZ_SZ_EEEEENS4_13SM90_TMA_LOADENS4_14ComposedLayoutINS4_7SwizzleILi3ELi4ELi3EEENS4_18smem_ptr_flag_bitsILi8EEENSV_INS5_IJNSA_ILi8EEESF_EEENS5_IJSF_SB_EEEEEEEvNS4_8identityES12_S1C_vS1D_EENS_8epilogue10collective18CollectiveEpilogueINS1F_23Sm100TmaWarpSpecializedILi2ELi2ELi32ELb0ELb0EEEJSG_NS5_IJNSV_ISE_SB_EES1K_EEESH_SI_SH_SI_NS1F_6fusion15FusionCallbacksIS1J_NS1M_17LinearCombinationISH_fSH_fLNS_15FloatRoundStyleE2EEESG_S1L_JEEENS4_5SM1004TMEM4LOAD26SM100_TMEM_LOAD_16dp32b32xES12_NS13_INS14_ILi2ELi4ELi3EEES17_NSV_INS5_IJS18_SE_EEENS5_IJSE_SB_EEEEEEENS4_39AutoVectorizingCopyWithAssumedAlignmentILi128EEENS4_14SM90_TMA_STOREES20_S22_S22_EEEvvEEEEvNT_6ParamsE,@"STO_CUDA_ENTRY STV_DEFAULT"
_ZN7cutlass13device_kernelINS_4gemm6kernel13GemmUniversalIN4cute5tupleIJiiiiEEENS1_10collective13CollectiveMmaINS1_35MainloopSm100TmaUmmaWarpSpecializedILi4ELi2ELi4ENS5_IJNS4_1CILi1EEESB_SB_EEEEENS5_IJNSA_ILi64EEENSA_ILi128EEESF_EEENS_12float_e5m2_tENS5_IJlSB_lEEESH_SI_NS4_8TiledMMAINS4_8MMA_AtomIJNS4_10MMA_TraitsINS4_19SM100_MMA_F8F6F4_SSEJSH_SH_fSE_SF_NS4_17integral_constantINS4_4UMMA5MajorELSP_0EEESQ_NSN_INSO_7ScaleInELSR_0EEESS_EEEEEENS4_6LayoutISC_NS5_IJNSA_ILi0EEESW_SW_EEEEENS5_IJNS4_10UnderscoreESZ_SZ_EEEEENS4_13SM90_TMA_LOADENS4_14ComposedLayoutINS4_7SwizzleILi3ELi4ELi3EEENS4_18smem_ptr_flag_bitsILi8EEENSV_INS5_IJNSA_ILi8EEESF_EEENS5_IJSF_SB_EEEEEEEvNS4_8identityES12_S1C_vS1D_EENS_8epilogue10collective18CollectiveEpilogueINS1F_23Sm100TmaWarpSpecializedILi2ELi2ELi32ELb0ELb0EEEJSG_NS5_IJNSV_ISE_SB_EES1K_EEESH_SI_SH_SI_NS1F_6fusion15FusionCallbacksIS1J_NS1M_17LinearCombinationISH_fSH_fLNS_15FloatRoundStyleE2EEESG_S1L_JEEENS4_5SM1004TMEM4LOAD26SM100_TMEM_LOAD_16dp32b32xES12_NS13_INS14_ILi2ELi4ELi3EEES17_NSV_INS5_IJS18_SE_EEENS5_IJSE_SB_EEEEEEENS4_39AutoVectorizingCopyWithAssumedAlignmentILi128EEENS4_14SM90_TMA_STOREES20_S22_S22_EEEvvEEEEvNT_6ParamsE:
[----:B------:R-:W1:Y:S01]  /*0000*/  LDC R1, c[0x0][0x37c] ;  /* 0x0000df00ff017b82 */ /* 0x000e620000000800 */
[----:B------:R-:W2:Y:S01]  /*0010*/  S2R R108, SR_TID.X ;  /* 0x00000000006c7919 */ /* 0x000ea20000002100 */
[----:B------:R-:W3:Y:S01]  /*0020*/  LDCU.64 UR4, c[0x0][0x890] ;  /* 0x00011200ff0477ac */ /* 0x000ee20008000a00 */
[----:B------:R-:W-:Y:S02]  /*0030*/  PRMT R95, RZ, 0x7610, R95 ;  /* 0x00007610ff5f7816 */ /* 0x000fe4000000005f */
[----:B------:R-:W-:Y:S01]  /*0040*/  ELECT P5, URZ, PT ;  /* 0x0000000000ff782f */ /* 0x000fe200038a0000 */
[----:B------:R-:W4:Y:S01]  /*0050*/  LDCU.64 UR46, c[0x0][0x358] ;  /* 0x00006b00ff2e77ac */ /* 0x000f220008000a00 */
[----:B---3--:R-:W-:-:S04]  /*0060*/  UISETP.NE.U32.AND UP0, UPT, UR4, URZ, UPT ;  /* 0x000000ff0400728c */ /* 0x008fc8000bf05070 */
[----:B------:R-:W-:Y:S01]  /*0070*/  UISETP.NE.AND.EX UP0, UPT, UR5, URZ, UPT, UP0 ;  /* 0x000000ff0500728c */ /* 0x000fe2000bf05300 */
[----:B--2---:R-:W-:-:S05]  /*0080*/  SHF.R.U32.HI R101, RZ, 0x5, R108 ;  /* 0x00000005ff657819 */ /* 0x004fca000001166c */
[----:B------:R-:W2:Y:S02]  /*0090*/  SHFL.IDX PT, R0, R101, RZ, 0x1f ;  /* 0x00001fff65007589 */ /* 0x000ea400000e0000 */
[----:B--2---:R-:W-:Y:S01]  /*00a0*/  R2UR UR8, R0 ;  /* 0x00000000000872ca */ /* 0x004fe200000e0000 */
[----:B-1--4-:R-:W-:-:S14]  /*00b0*/  BRA.U UP0, `(.L_x_0) ;  /* 0x00000001002c7547 */ /* 0x012fdc000b800000 */
[----:B------:R-:W1:Y:S02]  /*00c0*/  LDCU.64 UR6, c[0x0][0x888] ;  /* 0x00011100ff0677ac */ /* 0x000e640008000a00 */
[----:B-1----:R-:W-:-:S04]  /*00d0*/  UISETP.NE.U32.AND UP0, UPT, UR6, URZ, UPT ;  /* 0x000000ff0600728c */ /* 0x002fc8000bf05070 */
[----:B------:R-:W-:-:S09]  /*00e0*/  UISETP.NE.AND.EX UP0, UPT, UR7, URZ, UPT, UP0 ;  /* 0x000000ff0700728c */ /* 0x000fd2000bf05300 */
[----:B------:R-:W-:Y:S05]  /*00f0*/  BRA.U !UP0, `(.L_x_1) ;  /* 0x0000000108107547 */ /* 0x000fea000b800000 */
[----:B------:R-:W1:Y:S02]  /*0100*/  LDC.64 R2, c[0x0][0x888] ;  /* 0x00022200ff027b82 */ /* 0x000e640000000a00 */
[----:B-1----:R1:W5:Y:S01]  /*0110*/  LDG.E R49, desc[UR46][R2.64] ;  /* 0x0000002e02317981 */ /* 0x002362000c1e1900 */
[----:B------:R-:W-:Y:S01]  /*0120*/  HFMA2 R95, -RZ, RZ, 0, 5.9604644775390625e-08 ;  /* 0x00000001ff5f7431 */ /* 0x000fe200000001ff */
[----:B------:R-:W-:Y:S05]  /*0130*/  BRA `(.L_x_0) ;  /* 0x00000000000c7947 */ /* 0x000fea0003800000 */
.L_x_1:
[----:B------:R-:W1:Y:S01]  /*0140*/  LDCU UR6, c[0x0][0x880] ;  /* 0x00011000ff0677ac */ /* 0x000e620008000800 */
[----:B------:R-:W-:Y:S01]  /*0150*/  HFMA2 R95, -RZ, RZ, 0, 5.9604644775390625e-08 ;  /* 0x00000001ff5f7431 */ /* 0x000fe200000001ff */
[----:B-1----:R-:W-:-:S07]  /*0160*/  MOV R49, UR6 ;  /* 0x0000000600317c02 */ /* 0x002fce0008000f00 */
.L_x_0:
[----:B------:R-:W2:Y:S02]  /*0170*/  LDCU.64 UR6, c[0x0][0x8b0] ;  /* 0x00011600ff0677ac */ /* 0x000ea40008000a00 */
[----:B--2---:R-:W-:-:S04]  /*0180*/  UISETP.NE.U32.AND UP0, UPT, UR6, URZ, UPT ;  /* 0x000000ff0600728c */ /* 0x004fc8000bf05070 */
[----:B------:R-:W-:-:S09]  /*0190*/  UISETP.NE.AND.EX UP0, UPT, UR7, URZ, UPT, UP0 ;  /* 0x000000ff0700728c */ /* 0x000fd2000bf05300 */
[----:B------:R-:W-:Y:S05]  /*01a0*/  BRA.U UP0, `(.L_x_2) ;  /* 0x0000000100247547 */ /* 0x000fea000b800000 */
[----:B------:R-:W2:Y:S02]  /*01b0*/  LDCU.64 UR6, c[0x0][0x8a8] ;  /* 0x00011500ff0677ac */ /* 0x000ea40008000a00 */
[----:B--2---:R-:W-:-:S04]  /*01c0*/  UISETP.NE.U32.AND UP0, UPT, UR6, URZ, UPT ;  /* 0x000000ff0600728c */ /* 0x004fc8000bf05070 */
[----:B------:R-:W-:-:S09]  /*01d0*/  UISETP.NE.AND.EX UP0, UPT, UR7, URZ, UPT, UP0 ;  /* 0x000000ff0700728c */ /* 0x000fd2000bf05300 */
[----:B------:R-:W-:Y:S05]  /*01e0*/  BRA.U !UP0, `(.L_x_3) ;  /* 0x00000001080c7547 */ /* 0x000fea000b800000 */
[----:B-1----:R-:W1:Y:S02]  /*01f0*/  LDC.64 R2, c[0x0][0x8a8] ;  /* 0x00022a00ff027b82 */ /* 0x002e640000000a00 */
[----:B-1----:R2:W5:Y:S01]  /*0200*/  LDG.E R47, desc[UR46][R2.64] ;  /* 0x0000002e022f7981 */ /* 0x002562000c1e1900 */
[----:B------:R-:W-:Y:S05]  /*0210*/  BRA `(.L_x_2) ;  /* 0x0000000000087947 */ /* 0x000fea0003800000 */
.L_x_3:
[----:B------:R-:W2:Y:S02]  /*0220*/  LDCU UR6, c[0x0][0x8a0] ;  /* 0x00011400ff0677ac */ /* 0x000ea40008000800 */
[----:B--2---:R-:W-:Y:S02]  /*0230*/  MOV R47, UR6 ;  /* 0x00000006002f7c02 */ /* 0x004fe40008000f00 */
.L_x_2:
[----:B------:R-:W-:Y:S01]  /*0240*/  IMAD.U32 R0, RZ, RZ, UR8 ;  /* 0x00000008ff007e24 */ /* 0x000fe2000f8e00ff */
[----:B------:R-:W-:Y:S04]  /*0250*/  BSSY.RECONVERGENT B0, `(.L_x_4) ;  /* 0x000000c000007945 */ /* 0x000fe80003800200 */
[C---:B------:R-:W-:Y:S02]  /*0260*/  ISETP.NE.OR P1, PT, R0.reuse, 0x1, !P5 ;  /* 0x000000010000780c */ /* 0x040fe40006f25670 */
[----:B------:R-:W-:-:S11]  /*0270*/  ISETP.NE.OR P0, PT, R0, 0x3, !P5 ;  /* 0x000000030000780c */ /* 0x000fd60006f05670 */
[----:B------:R-:W-:Y:S05]  /*0280*/  @P1 BRA `(.L_x_5) ;  /* 0x0000000000201947 */ /* 0x000fea0003800000 */
[----:B------:R-:W3:Y:S02]  /*0290*/  LDCU.64 UR6, c[0x0][0x348] ;  /* 0x00006900ff0677ac */ /* 0x000ee40008000a00 */
[----:B---3--:R-:W-:Y:S02]  /*02a0*/  UIADD3 UR10, UP1, UPT, UR6, 0x80, URZ ;  /* 0x00000080060a7890 */ /* 0x008fe4000ff3e0ff */
[----:B------:R-:W-:Y:S02]  /*02b0*/  UIADD3 UR6, UP0, UPT, UR6, 0x180, URZ ;  /* 0x0000018006067890 */ /* 0x000fe4000ff1e0ff */
[----:B------:R-:W-:Y:S02]  /*02c0*/  UIADD3.X UR11, UPT, UPT, URZ, UR7, URZ, UP1, !UPT ;  /* 0x00000007ff0b7290 */ /* 0x000fe40008ffe4ff */
[----:B------:R-:W-:-:S07]  /*02d0*/  UIADD3.X UR7, UPT, UPT, URZ, UR7, URZ, UP0, !UPT ;  /* 0x00000007ff077290 */ /* 0x000fce00087fe4ff */
[----:B------:R3:W-:Y:S02]  /*02e0*/  UTMACCTL.PF [UR10] ;  /* 0x000000000a0079b9 */ /* 0x0007e40008040000 */
[----:B------:R3:W-:Y:S02]  /*02f0*/  UTMACCTL.PF [UR6] ;  /* 0x00000000060079b9 */ /* 0x0007e40008040000 */
[----:B---3--:R-:W-:Y:S01]  /*0300*/  NOP ;  /* 0x0000000000007918 */ /* 0x008fe20000000000 */
.L_x_5:
[----:B------:R-:W-:Y:S05]  /*0310*/  BSYNC.RECONVERGENT B0 ;  /* 0x0000000000007941 */ /* 0x000fea0003800200 */
.L_x_4:
[----:B------:R-:W-:Y:S04]  /*0320*/  BSSY.RECONVERGENT B0, `(.L_x_6) ;  /* 0x000000a000007945 */ /* 0x000fe80003800200 */
        /* <DEDUP_REMOVED lines=9> */
.L_x_7:
[----:B------:R-:W-:Y:S05]  /*03c0*/  BSYNC.RECONVERGENT B0 ;  /* 0x0000000000007941 */ /* 0x000fea0003800200 */
.L_x_6:
[----:B------:R-:W3:Y:S01]  /*03d0*/  LDCU.64 UR6, c[0x0][0x888] ;  /* 0x00011100ff0677ac */ /* 0x000ee20008000a00 */
[----:B------:R-:W-:Y:S02]  /*03e0*/  UISETP.EQ.U32.AND UP1, UPT, UR4, URZ, UPT ;  /* 0x000000ff0400728c */ /* 0x000fe4000bf22070 */
[----:B------:R-:W-:Y:S02]  /*03f0*/  UPLOP3.LUT UP2, UPT, UPT, UPT, UPT, 0x80, 0x8 ;  /* 0x000000000008789c */ /* 0x000fe40003f4f070 */
[----:B---3--:R-:W-:-:S04]  /*0400*/  UISETP.NE.U32.AND UP0, UPT, UR6, URZ, UPT ;  /* 0x000000ff0600728c */ /* 0x008fc8000bf05070 */
[----:B------:R-:W-:-:S04]  /*0410*/  UISETP.NE.AND.EX UP0, UPT, UR7, URZ, UPT, UP0 ;  /* 0x000000ff0700728c */ /* 0x000fc8000bf05300 */
[----:B------:R-:W-:-:S04]  /*0420*/  UISETP.EQ.OR.EX UP3, UPT, UR5, URZ, !UP0, UP1 ;  /* 0x000000ff0500728c */ /* 0x000fc8000c762710 */
[----:B------:R-:W-:-:S05]  /*0430*/  UP2UR UR50, UPR, URZ, 0x8 ;  /* 0x00000008ff327883 */ /* 0x000fca0008000000 */
[----:B------:R-:W-:Y:S07]  /*0440*/  BRA.U !UP3, `(.L_x_8) ;  /* 0x000000010b207547 */ /* 0x000fee000b800000 */
[----:B------:R-:W-:Y:S01]  /*0450*/  UISETP.NE.U32.AND UP2, UPT, UR4, URZ, UPT ;  /* 0x000000ff0400728c */ /* 0x000fe2000bf45070 */
[----:B-----5:R-:W-:Y:S01]  /*0460*/  FSETP.NEU.AND P0, PT, R49, RZ, PT ;  /* 0x000000ff3100720b */ /* 0x020fe20003f0d000 */
[----:B------:R-:W-:Y:S02]  /*0470*/  USEL UR4, URZ, 0xffffffff, UP0 ;  /* 0xffffffffff047887 */ /* 0x000fe40008000000 */
[----:B------:R-:W-:-:S10]  /*0480*/  UISETP.NE.AND.EX UP2, UPT, UR5, URZ, UPT, UP2 ;  /* 0x000000ff0500728c */ /* 0x000fd4000bf45320 */
[----:B------:R-:W-:Y:S01]  /*0490*/  VOTEU.ANY UP1, P0 ;  /* 0x0000000000ff7886 */ /* 0x000fe20000020100 */
[----:B------:R-:W-:-:S04]  /*04a0*/  @!UP2 USEL UR4, URZ, 0xffffffff, UP1 ;  /* 0xffffffffff04a887 */ /* 0x000fc80008800000 */
[----:B------:R-:W-:-:S04]  /*04b0*/  ULOP3.LUT UR4, UR4, 0x1, URZ, 0xc0, !UPT ;  /* 0x0000000104047892 */ /* 0x000fc8000f8ec0ff */
[----:B------:R-:W-:-:S11]  /*04c0*/  UISETP.NE.U32.AND UP2, UPT, UR4, 0x1, UPT ;  /* 0x000000010400788c */ /* 0x000fd6000bf45070 */
.L_x_8:
[----:B-12---:R-:W1:Y:S01]  /*04d0*/  SHFL.IDX PT, R2, R101, RZ, 0x1f ;  /* 0x00001fff65027589 */ /* 0x006e6200000e0000 */
[----:B------:R-:W-:-:S04]  /*04e0*/  UISETP.NE.AND UP1, UPT, UR8, 0x2, UPT ;  /* 0x000000020800788c */ /* 0x000fc8000bf25270 */
[----:B------:R-:W-:Y:S01]  /*04f0*/  USEL UR6, URZ, 0x1, UP1 ;  /* 0x00000001ff067887 */ /* 0x000fe20008800000 */
[----:B-1----:R-:W-:-:S13]  /*0500*/  ISETP.NE.AND P0, PT, R2, RZ, PT ;  /* 0x000000ff0200720c */ /* 0x002fda0003f05270 */
[----:B------:R-:W-:Y:S05]  /*0510*/  @P0 BRA `(.L_x_9) ;  /* 0x0000000000480947 */ /* 0x000fea0003800000 */
[----:B------:R-:W1:Y:S01]  /*0520*/  S2UR UR5, SR_CgaCtaId ;  /* 0x00000000000579c3 */ /* 0x000e620000008800 */
[----:B------:R-:W-:Y:S01]  /*0530*/  UMOV UR7, 0x400 ;  /* 0x0000040000077882 */ /* 0x000fe20000000000 */
[----:B------:R-:W-:Y:S01]  /*0540*/  UMOV UR4, 0x1 ;  /* 0x0000000100047882 */ /* 0x000fe20000000000 */
[----:B------:R-:W-:Y:S01]  /*0550*/  ELECT P0, URZ, PT ;  /* 0x0000000000ff782f */ /* 0x000fe20003800000 */
[----:B------:R-:W-:-:S04]  /*0560*/  UIADD3 UR10, UPT, UPT, -UR4, 0x100000, URZ ;  /* 0x00100000040a7890 */ /* 0x000fc8000fffe1ff */
[----:B------:R-:W-:Y:S02]  /*0570*/  USHF.L.U32 UR11, UR10, 0xb, URZ ;  /* 0x0000000b0a0b7899 */ /* 0x000fe400080006ff */
[----:B------:R-:W-:Y:S02]  /*0580*/  USHF.L.U32 UR10, UR10, 0x1, URZ ;  /* 0x000000010a0a7899 */ /* 0x000fe400080006ff */
[----:B-1----:R-:W-:Y:S01]  /*0590*/  ULEA UR5, UR5, UR7, 0x18 ;  /* 0x0000000705057291 */ /* 0x002fe2000f8ec0ff */
[----:B------:R-:W1:Y:S11]  /*05a0*/  FENCE.VIEW.ASYNC.S ;  /* 0x00000000000073c6 */ /* 0x000e760000000000 */
[----:B-1----:R1:W2:Y:S01]  /*05b0*/  SYNCS.EXCH.64 URZ, [UR5], UR10 ;  /* 0x0000000a05ff75b2 */ /* 0x0022a20008000100 */
[----:B------:R1:W3:Y:S01]  /*05c0*/  SYNCS.EXCH.64 URZ, [UR5+0x20], UR10 ;  /* 0x0000200a05ff75b2 */ /* 0x0002e20008000100 */
[----:B------:R1:W4:Y:S01]  /*05d0*/  SYNCS.EXCH.64 URZ, [UR5+0x8], UR10 ;  /* 0x0000080a05ff75b2 */ /* 0x0003220008000100 */
[----:B------:R1:W1:Y:S01]  /*05e0*/  SYNCS.EXCH.64 URZ, [UR5+0x28], UR10 ;  /* 0x0000280a05ff75b2 */ /* 0x0002620008000100 */
[----:B------:R1:W1:Y:S01]  /*05f0*/  SYNCS.EXCH.64 URZ, [UR5+0x10], UR10 ;  /* 0x0000100a05ff75b2 */ /* 0x0002620008000100 */
[----:B------:R1:W1:Y:S01]  /*0600*/  SYNCS.EXCH.64 URZ, [UR5+0x30], UR10 ;  /* 0x0000300a05ff75b2 */ /* 0x0002620008000100 */
[----:B------:R1:W1:Y:S01]  /*0610*/  SYNCS.EXCH.64 URZ, [UR5+0x18], UR10 ;  /* 0x0000180a05ff75b2 */ /* 0x0002620008000100 */
[----:B------:R1:W1:Y:S01]  /*0620*/  SYNCS.EXCH.64 URZ, [UR5+0x38], UR10 ;  /* 0x0000380a05ff75b2 */ /* 0x0002620008000100 */
[----:B------:R-:W-:Y:S01]  /*0630*/  NOP ;  /* 0x0000000000007918 */ /* 0x000fe20000000000 */
.L_x_9:
[----:B------:R-:W2:Y:S01]  /*0640*/  SHFL.IDX PT, R2, R101, RZ, 0x1f ;  /* 0x00001fff65027589 */ /* 0x000ea200000e0000 */
[----:B------:R-:W-:Y:S01]  /*0650*/  NOP ;  /* 0x0000000000007918 */ /* 0x000fe20000000000 */
[----:B--2---:R-:W-:-:S13]  /*0660*/  ISETP.NE.AND P0, PT, R2, 0x1, PT ;  /* 0x000000010200780c */ /* 0x004fda0003f05270 */
[----:B------:R-:W-:Y:S05]  /*0670*/  @P0 BRA `(.L_x_10) ;  /* 0x0000000000480947 */ /* 0x000fea0003800000 */
[----:B------:R-:W2:Y:S01]  /*0680*/  S2UR UR7, SR_CgaCtaId ;  /* 0x00000000000779c3 */ /* 0x000ea20000008800 */
[----:B------:R-:W-:Y:S01]  /*0690*/  UMOV UR9, 0x400 ;  /* 0x0000040000097882 */ /* 0x000fe20000000000 */
[----:B-1----:R-:W-:Y:S01]  /*06a0*/  UMOV UR5, 0x20 ;  /* 0x0000002000057882 */ /* 0x002fe20000000000 */
[----:B------:R-:W-:Y:S01]  /*06b0*/  UMOV UR4, 0x80 ;  /* 0x0000008000047882 */ /* 0x000fe20000000000 */
[----:B------:R-:W-:-:S04]  /*06c0*/  UIADD3 UR10, UPT, UPT, -UR5, 0x100000, URZ ;  /* 0x00100000050a7890 */ /* 0x000fc8000fffe1ff */
[----:B------:R-:W-:Y:S02]  /*06d0*/  USHF.L.U32 UR11, UR10, 0xb, URZ ;  /* 0x0000000b0a0b7899 */ /* 0x000fe400080006ff */
[----:B------:R-:W-:Y:S02]  /*06e0*/  USHF.L.U32 UR10, UR10, 0x1, URZ ;  /* 0x000000010a0a7899 */ /* 0x000fe400080006ff */
[----:B------:R-:W-:-:S04]  /*06f0*/  UIADD3 UR4, UPT, UPT, -UR4, 0x100000, URZ ;  /* 0x0010000004047890 */ /* 0x000fc8000fffe1ff */
[----:B------:R-:W-:Y:S02]  /*0700*/  USHF.L.U32 UR5, UR4, 0xb, URZ ;  /* 0x0000000b04057899 */ /* 0x000fe400080006ff */
[----:B------:R-:W-:Y:S01]  /*0710*/  USHF.L.U32 UR4, UR4, 0x1, URZ ;  /* 0x0000000104047899 */ /* 0x000fe200080006ff */
[----:B------:R-:W-:Y:S01]  /*0720*/  ELECT P0, URZ, PT ;  /* 0x0000000000ff782f */ /* 0x000fe20003800000 */
[----:B--2---:R-:W-:Y:S01]  /*0730*/  ULEA UR7, UR7, UR9, 0x18 ;  /* 0x0000000907077291 */ /* 0x004fe2000f8ec0ff */
[----:B------:R-:W1:Y:S11]  /*0740*/  FENCE.VIEW.ASYNC.S ;  /* 0x00000000000073c6 */ /* 0x000e760000000000 */
[----:B-1----:R2:W1:Y:S01]  /*0750*/  SYNCS.EXCH.64 URZ, [UR7+0x40], UR10 ;  /* 0x0000400a07ff75b2 */ /* 0x0024620008000100 */
[----:B------:R2:W1:Y:S01]  /*0760*/  SYNCS.EXCH.64 URZ, [UR7+0x50], UR4 ;  /* 0x0000500407ff75b2 */ /* 0x0004620008000100 */
[----:B------:R2:W1:Y:S01]  /*0770*/  SYNCS.EXCH.64 URZ, [UR7+0x48], UR10 ;  /* 0x0000480a07ff75b2 */ /* 0x0004620008000100 */
[----:B------:R2:W1:Y:S02]  /*0780*/  SYNCS.EXCH.64 URZ, [UR7+0x58], UR4 ;  /* 0x0000580407ff75b2 */ /* 0x0004640008000100 */
[----:B--2---:R-:W-:Y:S01]  /*0790*/  NOP ;  /* 0x0000000000007918 */ /* 0x004fe20000000000 */
.L_x_10:
[----:B------:R-:W2:Y:S01]  /*07a0*/  SHFL.IDX PT, R2, R101, RZ, 0x1f ;  /* 0x00001fff65027589 */ /* 0x000ea200000e0000 */
[----:B------:R-:W-:Y:S01]  /*07b0*/  NOP ;  /* 0x0000000000007918 */ /* 0x000fe20000000000 */
[----:B--2---:R-:W-:-:S13]  /*07c0*/  ISETP.NE.AND P0, PT, R2, 0x3, PT ;  /* 0x000000030200780c */ /* 0x004fda0003f05270 */
[----:B------:R-:W-:Y:S05]  /*07d0*/  @P0 BRA `(.L_x_11) ;  /* 0x0000000000300947 */ /* 0x000fea0003800000 */
[----:B-1----:R-:W1:Y:S01]  /*07e0*/  S2UR UR5, SR_CgaCtaId ;  /* 0x00000000000579c3 */ /* 0x002e620000008800 */
        /* <DEDUP_REMOVED lines=8> */
[----:B-1----:R2:W1:Y:S01]  /*0870*/  SYNCS.EXCH.64 URZ, [UR5+0x60], UR10 ;  /* 0x0000600a05ff75b2 */ /* 0x0024620008000100 */
[----:B------:R2:W1:Y:S02]  /*0880*/  SYNCS.EXCH.64 URZ, [UR5+0x68], UR10 ;  /* 0x0000680a05ff75b2 */ /* 0x0004640008000100 */
[----:B--2---:R-:W-:Y:S01]  /*0890*/  NOP ;  /* 0x0000000000007918 */ /* 0x004fe20000000000 */
.L_x_11:
[----:B------:R-:W2:Y:S01]  /*08a0*/  SHFL.IDX PT, R2, R101, RZ, 0x1f ;  /* 0x00001fff65027589 */ /* 0x000ea200000e0000 */
[----:B------:R-:W-:Y:S01]  /*08b0*/  NOP ;  /* 0x0000000000007918 */ /* 0x000fe20000000000 */
[----:B--2---:R-:W-:-:S13]  /*08c0*/  ISETP.NE.AND P0, PT, R2, 0x4, PT ;  /* 0x000000040200780c */ /* 0x004fda0003f05270 */
[----:B------:R-:W-:Y:S05]  /*08d0*/  @P0 BRA `(.L_x_12) ;  /* 0x00000000004c0947 */ /* 0x000fea0003800000 */
[----:B-1----:R-:W1:Y:S01]  /*08e0*/  S2UR UR5, SR_CgaCtaId ;  /* 0x00000000000579c3 */ /* 0x002e620000008800 */
[----:B------:R-:W-:Y:S01]  /*08f0*/  UMOV UR9, 0x100 ;  /* 0x0000010000097882 */ /* 0x000fe20000000000 */
[----:B------:R-:W-:Y:S01]  /*0900*/  UMOV UR7, 0x400 ;  /* 0x0000040000077882 */ /* 0x000fe20000000000 */
[----:B------:R-:W-:Y:S01]  /*0910*/  USEL UR9, UR9, 0xe0, UP2 ;  /* 0x000000e009097887 */ /* 0x000fe20009000000 */
[----:B------:R-:W-:Y:S01]  /*0920*/  UMOV UR4, 0x1 ;  /* 0x0000000100047882 */ /* 0x000fe20000000000 */
[----:B------:R-:W-:Y:S01]  /*0930*/  ELECT P0, URZ, PT ;  /* 0x0000000000ff782f */ /* 0x000fe20003800000 */
[----:B------:R-:W-:-:S04]  /*0940*/  UIADD3 UR10, UPT, UPT, -UR4, 0x100000, URZ ;  /* 0x00100000040a7890 */ /* 0x000fc8000fffe1ff */
[----:B------:R-:W-:Y:S02]  /*0950*/  USHF.L.U32 UR11, UR10, 0xb, URZ ;  /* 0x0000000b0a0b7899 */ /* 0x000fe400080006ff */
[----:B------:R-:W-:Y:S02]  /*0960*/  USHF.L.U32 UR10, UR10, 0x1, URZ ;  /* 0x000000010a0a7899 */ /* 0x000fe400080006ff */
[----:B------:R-:W-:-:S04]  /*0970*/  UIADD3 UR12, UPT, UPT, -UR9, 0x100000, URZ ;  /* 0x00100000090c7890 */ /* 0x000fc8000fffe1ff */
[----:B------:R-:W-:Y:S02]  /*0980*/  USHF.L.U32 UR13, UR12, 0xb, URZ ;  /* 0x0000000b0c0d7899 */ /* 0x000fe400080006ff */
[----:B------:R-:W-:Y:S02]  /*0990*/  USHF.L.U32 UR12, UR12, 0x1, URZ ;  /* 0x000000010c0c7899 */ /* 0x000fe400080006ff */
[----:B-1----:R-:W-:Y:S01]  /*09a0*/  ULEA UR5, UR5, UR7, 0x18 ;  /* 0x0000000705057291 */ /* 0x002fe2000f8ec0ff */
[----:B------:R-:W1:Y:S11]  /*09b0*/  FENCE.VIEW.ASYNC.S ;  /* 0x00000000000073c6 */ /* 0x000e760000000000 */
[----:B-1----:R2:W1:Y:S01]  /*09c0*/  SYNCS.EXCH.64 URZ, [UR5+0x70], UR10 ;  /* 0x0000700a05ff75b2 */ /* 0x0024620008000100 */
[----:B------:R2:W1:Y:S01]  /*09d0*/  SYNCS.EXCH.64 URZ, [UR5+0x80], UR12 ;  /* 0x0000800c05ff75b2 */ /* 0x0004620008000100 */
[----:B------:R2:W1:Y:S01]  /*09e0*/  SYNCS.EXCH.64 URZ, [UR5+0x78], UR10 ;  /* 0x0000780a05ff75b2 */ /* 0x0004620008000100 */
[----:B------:R2:W1:Y:S02]  /*09f0*/  SYNCS.EXCH.64 URZ, [UR5+0x88], UR12 ;  /* 0x0000880c05ff75b2 */ /* 0x0004640008000100 */
[----:B--2---:R-:W-:Y:S01]  /*0a00*/  NOP ;  /* 0x0000000000007918 */ /* 0x004fe20000000000 */
.L_x_12:
        /* <DEDUP_REMOVED lines=20> */
[----:B------:R2:W1:Y:S01]  /*0b50*/  SYNCS.EXCH.64 URZ, [UR7+0xb8], UR4 ;  /* 0x0000b80407ff75b2 */ /* 0x0004620008000100 */
[----:B------:R2:W1:Y:S01]  /*0b60*/  SYNCS.EXCH.64 URZ, [UR7+0xa0], UR10 ;  /* 0x0000a00a07ff75b2 */ /* 0x0004620008000100 */
[----:B------:R2:W1:Y:S01]  /*0b70*/  SYNCS.EXCH.64 URZ, [UR7+0xc0], UR4 ;  /* 0x0000c00407ff75b2 */ /* 0x0004620008000100 */
[----:B------:R2:W1:Y:S01]  /*0b80*/  SYNCS.EXCH.64 URZ, [UR7+0xa8], UR10 ;  /* 0x0000a80a07ff75b2 */ /* 0x0004620008000100 */
[----:B------:R2:W1:Y:S02]  /*0b90*/  SYNCS.EXCH.64 URZ, [UR7+0xc8], UR4 ;  /* 0x0000c80407ff75b2 */ /* 0x0004640008000100 */
[----:B--2---:R-:W-:Y:S01]  /*0ba0*/  NOP ;  /* 0x0000000000007918 */ /* 0x004fe20000000000 */
.L_x_13:
        /* <DEDUP_REMOVED lines=18> */
.L_x_14:
[----:B-1----:R-:W1:Y:S01]  /*0cd0*/  S2UR UR5, SR_CTAID.X ;  /* 0x00000000000579c3 */ /* 0x002e620000002500 */
[----:B------:R-:W-:-:S05]  /*0ce0*/  CS2R.32 R96, SR_CgaSize ;  /* 0x0000000000607805 */ /* 0x000fca0000008a00 */
[----:B------:R-:W-:-:S05]  /*0cf0*/  IMAD R96, R96, -0xa0, RZ ;  /* 0xffffff6060607824 */ /* 0x000fca00078e02ff */
[----:B------:R-:W-:-:S14]  /*0d00*/  R2UR UR9, R96 ;  /* 0x00000000600972ca */ /* 0x000fdc00000e0000 */
[----:B------:R-:W2:Y:S01]  /*0d10*/  LDCU UR9, c[0x0][UR9+0x2b0] ;  /* 0x00005600090977ac */ /* 0x000ea20008000800 */
[----:B------:R-:W-:Y:S01]  /*0d20*/  NOP ;  /* 0x0000000000007918 */ /* 0x000fe20000000000 */
[----:B------:R-:W-:-:S05]  /*0d30*/  CS2R.32 R96, SR_CgaSize ;  /* 0x0000000000607805 */ /* 0x000fca0000008a00 */
[----:B------:R-:W-:-:S05]  /*0d40*/  IMAD R96, R96, -0xa0, RZ ;  /* 0xffffff6060607824 */ /* 0x000fca00078e02ff */
[----:B------:R-:W-:-:S14]  /*0d50*/  R2UR UR7, R96 ;  /* 0x00000000600772ca */ /* 0x000fdc00000e0000 */
[----:B------:R-:W3:Y:S01]  /*0d60*/  LDCU UR7, c[0x0][UR7+0x2b4] ;  /* 0x00005680070777ac */ /* 0x000ee20008000800 */
[----:B------:R-:W4:Y:S08]  /*0d70*/  S2UR UR4, SR_CTAID.Y ;  /* 0x00000000000479c3 */ /* 0x000f300000002600 */
[----:B------:R-:W3:Y:S01]  /*0d80*/  LDC R9, c[0x0][0xb24] ;  /* 0x0002c900ff097b82 */ /* 0x000ee20000000800 */
[----:B-1----:R-:W-:-:S02]  /*0d90*/  I2FP.F32.U32 R4, UR5 ;  /* 0x0000000500047c45 */ /* 0x002fc40008201000 */
[----:B------:R-:W-:-:S05]  /*0da0*/  CS2R.32 R5, SR_CgaSize ;  /* 0x0000000000057805 */ /* 0x000fca0000008a00 */
[----:B------:R-:W-:-:S06]  /*0db0*/  IMAD R5, R5, -0xa0, RZ ;  /* 0xffffff6005057824 */ /* 0x000fcc00078e02ff */
[----:B------:R-:W1:Y:S01]  /*0dc0*/  LDC R5, c[0x0][R5+0x2a0] ;  /* 0x0000a80005057b82 */ /* 0x000e620000000800 */
[----:B------:R-:W-:Y:S01]  /*0dd0*/  MOV R21, UR5 ;  /* 0x0000000500157c02 */ /* 0x000fe20008000f00 */
[----:B--2---:R-:W-:Y:S01]  /*0de0*/  FMUL R4, R4, UR9 ;  /* 0x0000000904047c20 */ /* 0x004fe20008400000 */
[----:B----4-:R-:W-:Y:S02]  /*0df0*/  I2FP.F32.U32 R2, UR4 ;  /* 0x0000000400027c45 */ /* 0x010fe40008201000 */
[----:B------:R-:W-:-:S05]  /*0e00*/  CS2R.32 R3, SR_CgaSize ;  /* 0x0000000000037805 */ /* 0x000fca0000008a00 */
[----:B------:R-:W-:-:S06]  /*0e10*/  IMAD R3, R3, -0xa0, RZ ;  /* 0xffffff6003037824 */ /* 0x000fcc00078e02ff */
[----:B------:R-:W2:Y:S01]  /*0e20*/  LDC R3, c[0x0][R3+0x2a4] ;  /* 0x0000a90003037b82 */ /* 0x000ea20000000800 */
[----:B------:R-:W4:Y:S01]  /*0e30*/  F2I.U32.TRUNC.NTZ R96, R4 ;  /* 0x0000000400607305 */ /* 0x000f22000020f000 */
[----:B------:R-:W-:Y:S01]  /*0e40*/  MOV R20, UR4 ;  /* 0x0000000400147c02 */ /* 0x000fe20008000f00 */
[----:B---3--:R-:W-:-:S05]  /*0e50*/  FMUL R2, R2, UR7 ;  /* 0x0000000702027c20 */ /* 0x008fca0008400000 */
[----:B------:R-:W-:Y:S01]  /*0e60*/  BAR.SYNC.DEFER_BLOCKING 0x0 ;  /* 0x0000000000007b1d */ /* 0x000fe20000010000 */
[----:B------:R-:W-:-:S05]  /*0e70*/  ISETP.GE.AND P0, PT, R9, 0x1, PT ;  /* 0x000000010900780c */ /* 0x000fca0003f06270 */
[----:B------:R-:W3:Y:S02]  /*0e80*/  F2I.U32.TRUNC.NTZ R94, R2 ;  /* 0x00000002005e7305 */ /* 0x000ee4000020f000 */
[----:B------:R-:W2:Y:S01]  /*0e90*/  S2UR UR36, SR_CTAID.Z ;  /* 0x00000000002479c3 */ /* 0x000ea20000002700 */
[----:B----4-:R-:W-:-:S05]  /*0ea0*/  IADD3 R96, PT, PT, -R96, RZ, RZ ;  /* 0x000000ff60607210 */ /* 0x010fca0007ffe1ff */
[----:B-1----:R-:W-:Y:S01]  /*0eb0*/  IMAD R96, R5, R96, UR5 ;  /* 0x0000000505607e24 */ /* 0x002fe2000f8e0260 */
[----:B---3--:R-:W-:-:S05]  /*0ec0*/  IADD3 R94, PT, PT, -R94, RZ, RZ ;  /* 0x000000ff5e5e7210 */ /* 0x008fca0007ffe1ff */
[----:B--2---:R-:W-:Y:S01]  /*0ed0*/  IMAD R94, R3, R94, UR4 ;  /* 0x00000004035e7e24 */ /* 0x004fe2000f8e025e */
[----:B------:R-:W-:Y:S06]  /*0ee0*/  @!P0 BRA `(.L_x_15) ;  /* 0x0000000000b88947 */ /* 0x000fec0003800000 */
[----:B------:R-:W1:Y:S01]  /*0ef0*/  LDC.64 R4, c[0x0][0xb18] ;  /* 0x0002c600ff047b82 */ /* 0x000e620000000a00 */
[----:B------:R-:W-:-:S07]  /*0f00*/  ISETP.NE.AND P0, PT, R9, 0x1, PT ;  /* 0x000000010900780c */ /* 0x000fce0003f05270 */
[----:B------:R-:W2:Y:S08]  /*0f10*/  LDC R10, c[0x0][0xb0c] ;  /* 0x0002c300ff0a7b82 */ /* 0x000eb00000000800 */
[----:B------:R-:W3:Y:S08]  /*0f20*/  LDC R11, c[0x0][0x370] ;  /* 0x0000dc00ff0b7b82 */ /* 0x000ef00000000800 */
[----:B------:R-:W4:Y:S01]  /*0f30*/  LDC R12, c[0x0][0x374] ;  /* 0x0000dd00ff0c7b82 */ /* 0x000f220000000800 */
[----:B-1----:R-:W-:-:S07]  /*0f40*/  ISETP.NE.AND P1, PT, R4, 0x1, PT ;  /* 0x000000010400780c */ /* 0x002fce0003f25270 */
[----:B------:R-:W3:Y:S01]  /*0f50*/  LDC.64 R6, c[0x0][0xb10] ;  /* 0x0002c400ff067b82 */ /* 0x000ee20000000a00 */
[----:B--2---:R-:W-:-:S07]  /*0f60*/  ISETP.NE.AND P2, PT, R10, 0x1, PT ;  /* 0x000000010a00780c */ /* 0x004fce0003f45270 */
[----:B------:R-:W1:Y:S08]  /*0f70*/  LDC R8, c[0x0][0xb20] ;  /* 0x0002c800ff087b82 */ /* 0x000e700000000800 */
[----:B------:R-:W2:Y:S01]  /*0f80*/  LDC.64 R2, c[0x0][0xb28] ;  /* 0x0002ca00ff027b82 */ /* 0x000ea20000000a00 */
[----:B----4-:R-:W-:-:S04]  /*0f90*/  IMAD.HI.U32 R13, R12, R5, RZ ;  /* 0x000000050c0d7227 */ /* 0x010fc800078e00ff */
[----:B------:R-:W-:-:S04]  /*0fa0*/  IMAD.HI.U32 R5, R20, R5, RZ ;  /* 0x0000000514057227 */ /* 0x000fc800078e00ff */
[----:B---3--:R-:W-:-:S04]  /*0fb0*/  IMAD.HI.U32 R14, R11, R6, RZ ;  /* 0x000000060b0e7227 */ /* 0x008fc800078e00ff */
[C---:B------:R-:W-:Y:S01]  /*0fc0*/  IMAD.HI.U32 R16, R21.reuse, R6, RZ ;  /* 0x0000000615107227 */ /* 0x040fe200078e00ff */
[-C--:B------:R-:W-:Y:S02]  /*0fd0*/  @P2 SHF.R.U32.HI R11, RZ, R7.reuse, R14 ;  /* 0x00000007ff0b2219 */ /* 0x080fe4000001160e */
[-C--:B-1----:R-:W-:Y:S02]  /*0fe0*/  @P1 SHF.R.U32.HI R12, RZ, R8.reuse, R13 ;  /* 0x00000008ff0c1219 */ /* 0x082fe4000001160d */
[----:B------:R-:W-:Y:S02]  /*0ff0*/  SHF.R.U32.HI R5, RZ, R8, R5 ;  /* 0x00000008ff057219 */ /* 0x000fe40000011605 */
[----:B------:R-:W-:Y:S02]  /*1000*/  SHF.R.U32.HI R16, RZ, R7, R16 ;  /* 0x00000007ff107219 */ /* 0x000fe40000011610 */
[----:B------:R-:W-:Y:S01]  /*1010*/  SEL R5, R20, R5, !P1 ;  /* 0x0000000514057207 */ /* 0x000fe20004800000 */
[----:B--2---:R-:W-:Y:S01]  /*1020*/  IMAD.HI.U32 R14, R12, R2, RZ ;  /* 0x000000020c0e7227 */ /* 0x004fe200078e00ff */
[----:B------:R-:W-:-:S02]  /*1030*/  SEL R7, R21, R16, !P2 ;  /* 0x0000001015077207 */ /* 0x000fc40005000000 */
[----:B------:R-:W-:Y:S01]  /*1040*/  IADD3 R13, PT, PT, -R5, RZ, RZ ;  /* 0x000000ff050d7210 */ /* 0x000fe20007ffe1ff */
[----:B------:R-:W-:Y:S01]  /*1050*/  IMAD.HI.U32 R6, R11, R2, RZ ;  /* 0x000000020b067227 */ /* 0x000fe200078e00ff */
[----:B------:R-:W-:-:S03]  /*1060*/  @P0 SHF.R.U32.HI R12, RZ, R3, R14 ;  /* 0x00000003ff0c0219 */ /* 0x000fc6000001160e */
[----:B------:R-:W-:Y:S01]  /*1070*/  IMAD R13, R4, R13, R20 ;  /* 0x0000000d040d7224 */ /* 0x000fe200078e0214 */
[----:B------:R-:W-:Y:S01]  /*1080*/  @P0 SHF.R.U32.HI R11, RZ, R3, R6 ;  /* 0x00000003ff0b0219 */ /* 0x000fe20000011606 */
[----:B------:R-:W-:-:S04]  /*1090*/  IMAD R12, R12, R9, RZ ;  /* 0x000000090c0c7224 */ /* 0x000fc800078e02ff */
[----:B------:R-:W-:Y:S01]  /*10a0*/  IMAD R6, R11, R9, RZ ;  /* 0x000000090b067224 */ /* 0x000fe200078e02ff */
[----:B------:R-:W-:-:S04]  /*10b0*/  ISETP.GE.AND P1, PT, R5, R12, PT ;  /* 0x0000000c0500720c */ /* 0x000fc80003f26270 */
[----:B------:R-:W-:Y:S01]  /*10c0*/  ISETP.GE.OR P1, PT, R7, R6, P1 ;  /* 0x000000060700720c */ /* 0x000fe20000f26670 */
[----:B------:R-:W-:-:S05]  /*10d0*/  IMAD.HI.U32 R6, R5, R2, RZ ;  /* 0x0000000205067227 */ /* 0x000fca00078e00ff */
[----:B------:R-:W-:-:S04]  /*10e0*/  SHF.R.U32.HI R6, RZ, R3, R6 ;  /* 0x00000003ff067219 */ /* 0x000fc80000011606 */
[----:B------:R-:W-:-:S03]  /*10f0*/  SEL R6, R5, R6, !P0 ;  /* 0x0000000605067207 */ /* 0x000fc60004000000 */
[----:B------:R-:W-:Y:S01]  /*1100*/  @!P1 IMAD.HI.U32 R8, R7, R2, RZ ;  /* 0x0000000207089227 */ /* 0x000fe200078e00ff */
[----:B------:R-:W-:-:S04]  /*1110*/  IADD3 R2, PT, PT, -R6, RZ, RZ ;  /* 0x000000ff06027210 */ /* 0x000fc80007ffe1ff */
[----:B------:R-:W-:Y:S01]  /*1120*/  @!P1 SHF.R.U32.HI R8, RZ, R3, R8 ;  /* 0x00000003ff089219 */ /* 0x000fe20000011608 */
[----:B------:R-:W-:-:S03]  /*1130*/  IMAD R2, R9, R2, R5 ;  /* 0x0000000209027224 */ /* 0x000fc600078e0205 */
[----:B------:R-:W-:-:S05]  /*1140*/  @!P1 SEL R3, R7, R8, !P0 ;  /* 0x0000000807039207 */ /* 0x000fca0004000000 */
[--C-:B------:R-:W-:Y:S02]  /*1150*/  @!P1 IMAD.IADD R6, R6, 0x1, -R3.reuse ;  /* 0x0000000106069824 */ /* 0x100fe400078e0a03 */
[----:B------:R-:W-:Y:S01]  /*1160*/  @!P1 IMAD R3, R2, R11, R3 ;  /* 0x0000000b02039224 */ /* 0x000fe200078e0203 */
[----:B------:R-:W-:Y:S01]  /*1170*/  IADD3 R2, PT, PT, -R7, RZ, RZ ;  /* 0x000000ff07027210 */ /* 0x000fe20007ffe1ff */
[----:B------:R-:W-:Y:S02]  /*1180*/  @!P1 IMAD R5, R6, R9, R7 ;  /* 0x0000000906059224 */ /* 0x000fe400078e0207 */
[----:B------:R-:W-:Y:S02]  /*1190*/  @!P1 IMAD.MOV.U32 R7, RZ, RZ, R3 ;  /* 0x000000ffff079224 */ /* 0x000fe400078e0003 */
[----:B------:R-:W-:Y:S02]  /*11a0*/  IMAD R2, R10, R2, R21 ;  /* 0x000000020a027224 */ /* 0x000fe400078e0215 */
[----:B------:R-:W-:-:S02]  /*11b0*/  IMAD R20, R5, R4, R13 ;  /* 0x0000000405147224 */ /* 0x000fc400078e020d */
[----:B------:R-:W-:Y:S02]  /*11c0*/  IMAD R21, R7, R10, R2 ;  /* 0x0000000a07157224 */ /* 0x000fe400078e0202 */
.L_x_15:
[----:B------:R-:W1:Y:S01]  /*11d0*/  LDCU UR4, c[0x0][0xb30] ;  /* 0x00016600ff0477ac */ /* 0x000e620008000800 */
[----:B------:R-:W2:Y:S08]  /*11e0*/  S2UR UR37, SR_CgaCtaId ;  /* 0x00000000002579c3 */ /* 0x000eb00000008800 */
[----:B------:R-:W3:Y:S01]  /*11f0*/  LDC R40, c[0x0][0xb24] ;  /* 0x0002c900ff287b82 */ /* 0x000ee20000000800 */
[----:B-1----:R-:W-:-:S09]  /*1200*/  UISETP.NE.AND UP1, UPT, UR4, 0x1, UPT ;  /* 0x000000010400788c */ /* 0x002fd2000bf25270 */
[----:B--2---:R-:W-:Y:S05]  /*1210*/  BRA.U UP1, `(.L_x_16) ;  /* 0x0000000101407547 */ /* 0x004fea000b800000 */
[----:B------:R-:W1:Y:S08]  /*1220*/  LDC.64 R4, c[0x0][0xb10] ;  /* 0x0002c400ff047b82 */ /* 0x000e700000000a00 */
[----:B------:R-:W2:Y:S08]  /*1230*/  LDC.64 R2, c[0x0][0xb18] ;  /* 0x0002c600ff027b82 */ /* 0x000eb00000000a00 */
[----:B------:R-:W4:Y:S08]  /*1240*/  LDC R6, c[0x0][0xb20] ;  /* 0x0002c800ff067b82 */ /* 0x000f300000000800 */
[----:B------:R-:W3:Y:S01]  /*1250*/  LDC R8, c[0x0][0xb0c] ;  /* 0x0002c300ff087b82 */ /* 0x000ee20000000800 */
[----:B-1----:R-:W-:-:S05]  /*1260*/  IMAD.HI.U32 R4, R21, R4, RZ ;  /* 0x0000000415047227 */ /* 0x002fca00078e00ff */
[----:B------:R-:W-:Y:S01]  /*1270*/  SHF.R.U32.HI R4, RZ, R5, R4 ;  /* 0x00000005ff047219 */ /* 0x000fe20000011604 */
[----:B--2---:R-:W-:Y:S01]  /*1280*/  IMAD.HI.U32 R3, R20, R3, RZ ;  /* 0x0000000314037227 */ /* 0x004fe200078e00ff */
[----:B------:R-:W-:-:S04]  /*1290*/  ISETP.NE.AND P0, PT, R2, 0x1, PT ;  /* 0x000000010200780c */ /* 0x000fc80003f05270 */
[----:B----4-:R-:W-:-:S04]  /*12a0*/  SHF.R.U32.HI R3, RZ, R6, R3 ;  /* 0x00000006ff037219 */ /* 0x010fc80000011603 */
[----:B------:R-:W-:Y:S02]  /*12b0*/  SEL R3, R20, R3, !P0 ;  /* 0x0000000314037207 */ /* 0x000fe40004000000 */
[----:B---3--:R-:W-:-:S04]  /*12c0*/  ISETP.NE.AND P1, PT, R8, 0x1, PT ;  /* 0x000000010800780c */ /* 0x008fc80003f25270 */
[----:B------:R-:W-:-:S05]  /*12d0*/  SEL R4, R21, R4, !P1 ;  /* 0x0000000415047207 */ /* 0x000fca0004800000 */
[----:B------:R-:W-:Y:S02]  /*12e0*/  IMAD.IADD R5, R3, 0x1, -R4 ;  /* 0x0000000103057824 */ /* 0x000fe400078e0a04 */
[----:B------:R-:W-:Y:S02]  /*12f0*/  IMAD.IADD R3, R4, 0x1, -R3 ;  /* 0x0000000104037824 */ /* 0x000fe400078e0a03 */
[----:B------:R-:W-:Y:S02]  /*1300*/  IMAD R21, R5, R8, R21 ;  /* 0x0000000805157224 */ /* 0x000fe400078e0215 */
[----:B------:R-:W-:-:S07]  /*1310*/  IMAD R20, R3, R2, R20 ;  /* 0x0000000203147224 */ /* 0x000fce00078e0214 */
.L_x_16:
[----:B------:R-:W-:Y:S01]  /*1320*/  BAR.SYNC.DEFER_BLOCKING 0x0 ;  /* 0x0000000000007b1d */ /* 0x000fe20000010000 */
[----:B------:R-:W-:Y:S01]  /*1330*/  UISETP.NE.AND UP1, UPT, UR8, 0x2, UPT ;  /* 0x000000020800788c */ /* 0x000fe2000bf25270 */
[----:B------:R-:W-:Y:S02]  /*1340*/  ISETP.NE.OR P5, PT, R0, 0x2, !P5 ;  /* 0x000000020000780c */ /* 0x000fe40006fa5670 */
[----:B------:R-:W-:-:S06]  /*1350*/  LOP3.LUT R2, R108, 0x1f, RZ, 0xc0, !PT ;  /* 0x0000001f6c027812 */ /* 0x000fcc00078ec0ff */
[----:B------:R-:W-:Y:S05]  /*1360*/  BRA.U UP1, `(.L_x_17) ;  /* 0x0000001101607547 */ /* 0x000fea000b800000 */
[----:B------:R-:W1:Y:S01]  /*1370*/  LDCU UR13, c[0x0][0x38c] ;  /* 0x00007180ff0d77ac */ /* 0x000e620008000800 */
[----:B------:R-:W2:Y:S01]  /*1380*/  LDC R9, c[0x0][0x370] ;  /* 0x0000dc00ff097b82 */ /* 0x000ea20000000800 */
[----:B------:R-:W-:Y:S01]  /*1390*/  PLOP3.LUT P1, PT, PT, PT, UP2, 0x80, 0x8 ;  /* 0x000000000008781c */ /* 0x000fe20003f2f028 */
[----:B------:R-:W-:Y:S01]  /*13a0*/  HFMA2 R12, -RZ, RZ, 0, 0 ;  /* 0x00000000ff0c7431 */ /* 0x000fe200000001ff */
[----:B------:R-:W-:Y:S01]  /*13b0*/  ISETP.EQ.OR P4, PT, R2, RZ, P5 ;  /* 0x000000ff0200720c */ /* 0x000fe20002f82670 */
[----:B------:R-:W-:Y:S01]  /*13c0*/  IMAD.MOV.U32 R15, RZ, RZ, 0x1 ;  /* 0x00000001ff0f7424 */ /* 0x000fe200078e00ff */
[----:B------:R-:W-:Y:S01]  /*13d0*/  PLOP3.LUT P1, PT, P1, PT, PT, 0x8, 0x80 ;  /* 0x000000000080781c */ /* 0x000fe20000f2e170 */
[----:B------:R-:W-:Y:S01]  /*13e0*/  IMAD.MOV.U32 R14, RZ, RZ, RZ ;  /* 0x000000ffff0e7224 */ /* 0x000fe200078e00ff */
[----:B------:R-:W-:Y:S01]  /*13f0*/  MOV R8, 0x1 ;  /* 0x0000000100087802 */ /* 0x000fe20000000f00 */
[----:B------:R-:W4:Y:S01]  /*1400*/  LDC R0, c[0x0][0x374] ;  /* 0x0000dd00ff007b82 */ /* 0x000f220000000800 */
[----:B------:R-:W-:Y:S01]  /*1410*/  IMAD.MOV.U32 R10, RZ, RZ, RZ ;  /* 0x000000ffff0a7224 */ /* 0x000fe200078e00ff */
[----:B------:R-:W2:Y:S01]  /*1420*/  LDCU.64 UR22, c[0x0][0x348] ;  /* 0x00006900ff1677ac */ /* 0x000ea20008000a00 */
[----:B------:R-:W-:Y:S01]  /*1430*/  UMOV UR6, URZ ;  /* 0x000000ff00067c82 */ /* 0x000fe20008000000 */
[----:B-1----:R-:W-:-:S04]  /*1440*/  UIADD3 UR5, UPT, UPT, UR13, 0x7f, URZ ;  /* 0x0000007f0d057890 */ /* 0x002fc8000fffe0ff */
[----:B------:R-:W-:-:S04]  /*1450*/  USHF.R.S32.HI UR4, URZ, 0x1f, UR5 ;  /* 0x0000001fff047899 */ /* 0x000fc80008011405 */
[----:B------:R-:W-:-:S04]  /*1460*/  ULEA.HI UR4, UR4, UR5, URZ, 0x7 ;  /* 0x0000000504047291 */ /* 0x000fc8000f8f38ff */
[----:B------:R-:W-:Y:S02]  /*1470*/  USHF.R.S32.HI UR15, URZ, 0x7, UR4 ;  /* 0x00000007ff0f7899 */ /* 0x000fe40008011404 */
[----:B------:R-:W-:Y:S02]  /*1480*/  UIADD3 UR4, UPT, UPT, UR13, -0x1, URZ ;  /* 0xffffffff0d047890 */ /* 0x000fe4000fffe0ff */
[----:B------:R-:W-:Y:S02]  /*1490*/  UISETP.LT.U32.AND UP0, UPT, UR15, 0x4, UPT ;  /* 0x000000040f00788c */ /* 0x000fe4000bf01070 */
[----:B------:R-:W-:Y:S02]  /*14a0*/  UISETP.GE.U32.AND UP1, UPT, UR4, -0xff, UPT ;  /* 0xffffff010400788c */ /* 0x000fe4000bf26070 */
[----:B------:R-:W-:Y:S02]  /*14b0*/  USEL UR14, UR15, 0x4, UP0 ;  /* 0x000000040f0e7887 */ /* 0x000fe40008000000 */
[----:B------:R-:W-:-:S02]  /*14c0*/  UIADD3 UR13, UPT, UPT, UR13, 0xfe, URZ ;  /* 0x000000fe0d0d7890 */ /* 0x000fc4000fffe0ff */
[----:B------:R-:W-:Y:S02]  /*14d0*/  UIADD3 UR5, UPT, UPT, UR14, -0x1, URZ ;  /* 0xffffffff0e057890 */ /* 0x000fe4000fffe0ff */
[----:B------:R-:W-:-:S03]  /*14e0*/  UIADD3 UR7, UPT, UPT, UR15, -UR14, URZ ;  /* 0x8000000e0f077290 */ /* 0x000fc6000fffe0ff */
[----:B------:R-:W-:-:S04]  /*14f0*/  @UP1 UIADD3 UR5, UPT, UPT, UR14, URZ, URZ ;  /* 0x000000ff0e051290 */ /* 0x000fc8000fffe0ff */
[----:B--2---:R-:W-:-:S12]  /*1500*/  UIADD3 UR5, UPT, UPT, UR5, 0x1, URZ ;  /* 0x0000000105057890 */ /* 0x004fd8000fffe0ff */
.L_x_35:
[----:B------:R-:W-:Y:S01]  /*1510*/  UISETP.NE.AND UP0, UPT, UR37, URZ, UPT ;  /* 0x000000ff2500728c */ /* 0x000fe2000bf05270 */
[----:B------:R-:W1:Y:S08]  /*1520*/  S2UR UR37, SR_CgaCtaId ;  /* 0x00000000002579c3 */ /* 0x000e700000008800 */
[----:B------:R-:W-:Y:S05]  /*1530*/  BRA.U UP0, `(.L_x_18) ;  /* 0x0000000100347547 */ /* 0x000fea000b800000 */
[----:B------:R-:W2:Y:S01]  /*1540*/  S2R R2, SR_CgaCtaId ;  /* 0x0000000000027919 */ /* 0x000ea20000008800 */
[----:B------:R-:W-:-:S04]  /*1550*/  MOV R3, 0x400 ;  /* 0x0000040000037802 */ /* 0x000fc80000000f00 */
[----:B--2---:R-:W-:Y:S02]  /*1560*/  LEA R3, R2, R3, 0x18 ;  /* 0x0000000302037211 */ /* 0x004fe400078ec0ff */
[----:B------:R-:W-:-:S03]  /*1570*/  SHF.L.U32 R2, R8, 0x1f, RZ ;  /* 0x0000001f08027819 */ /* 0x000fc600000006ff */
[----:B------:R-:W-:-:S04]  /*1580*/  IMAD R3, R10, 0x8, R3 ;  /* 0x000000080a037824 */ /* 0x000fc800078e0203 */
[----:B------:R-:W2:Y:S02]  /*1590*/  SYNCS.PHASECHK.TRANS64.TRYWAIT P0, [R3+URZ+0xe0], R2 ;  /* 0x0000e002030075a7 */ /* 0x000ea400080011ff */
[----:B--2---:R-:W-:Y:S05]  /*15a0*/  @!P0 BRA `(.L_x_19) ;  /* 0x0000005800fc8947 */ /* 0x004fea0003800000 */
.L_x_105:
[----:B------:R-:W-:Y:S01]  /*15b0*/  VIADD R10, R10, 0x1 ;  /* 0x000000010a0a7836 */ /* 0x000fe20000000000 */
[----:B------:R2:W-:Y:S04]  /*15c0*/  SYNCS.ARRIVE.TRANS64.A1T0 RZ, [R3+URZ+0xd0], RZ ;  /* 0x0000d0ff03ff79a7 */ /* 0x0005e800081000ff */
[----:B------:R-:W-:-:S04]  /*15d0*/  ISETP.NE.AND P0, PT, R10, 0x2, PT ;  /* 0x000000020a00780c */ /* 0x000fc80003f05270 */
[----:B------:R-:W-:Y:S02]  /*15e0*/  SEL R10, R10, RZ, P0 ;  /* 0x000000ff0a0a7207 */ /* 0x000fe40000000000 */
[----:B--2---:R-:W-:-:S04]  /*15f0*/  SEL R3, RZ, 0x1, P0 ;  /* 0x00000001ff037807 */ /* 0x004fc80000000000 */
[----:B------:R-:W-:-:S07]  /*1600*/  LOP3.LUT R8, R8, R3, RZ, 0x3c, !PT ;  /* 0x0000000308087212 */ /* 0x000fce00078e3cff */
.L_x_18:
[----:B------:R-:W-:Y:S01]  /*1610*/  UMOV UR4, 0x400 ;  /* 0x0000040000047882 */ /* 0x000fe20000000000 */
[----:B------:R-:W-:Y:S01]  /*1620*/  SHF.L.U32 R2, R15, 0x1f, RZ ;  /* 0x0000001f0f027819 */ /* 0x000fe200000006ff */
[----:B-1----:R-:W-:Y:S01]  /*1630*/  ULEA UR4, UR37, UR4, 0x18 ;  /* 0x0000000425047291 */ /* 0x002fe2000f8ec0ff */
[----:B------:R-:W-:Y:S01]  /*1640*/  R2UR UR35, R21 ;  /* 0x00000000152372ca */ /* 0x000fe200000e0000 */
[----:B------:R-:W-:Y:S01]  /*1650*/  UISETP.GE.U32.AND UP0, UPT, UR13, 0xff, UPT ;  /* 0x000000ff0d00788c */ /* 0x000fe2000bf06070 */
[----:B------:R-:W-:Y:S01]  /*1660*/  R2UR UR11, R20 ;  /* 0x00000000140b72ca */ /* 0x000fe200000e0000 */
[----:B------:R-:W-:Y:S01]  /*1670*/  ULEA UR8, UR6, UR4, 0x3 ;  /* 0x0000000406087291 */ /* 0x000fe2000f8e18ff */
[----:B------:R-:W-:-:S08]  /*1680*/  UMOV UR24, URZ ;  /* 0x000000ff00187c82 */ /* 0x000fd00008000000 */
[----:B------:R1:W2:Y:S01]  /*1690*/  SYNCS.PHASECHK.TRANS64.TRYWAIT P0, [UR8+0x20], R2 ;  /* 0x00002002ff0075a7 */ /* 0x0002a20008001108 */
[----:B------:R-:W-:Y:S02]  /*16a0*/  USHF.L.U32 UR35, UR35, 0x6, URZ ;  /* 0x0000000623237899 */ /* 0x000fe400080006ff */
[----:B------:R-:W-:Y:S01]  /*16b0*/  USHF.L.U32 UR11, UR11, 0x7, URZ ;  /* 0x000000070b0b7899 */ /* 0x000fe200080006ff */
[----:B------:R-:W-:Y:S11]  /*16c0*/  BRA.U !UP0, `(.L_x_20) ;  /* 0x0000000108a87547 */ /* 0x000ff6000b800000 */
[----:B------:R-:W-:Y:S01]  /*16d0*/  UMOV UR16, URZ ;  /* 0x000000ff00107c82 */ /* 0x000fe20008000000 */
[----:B------:R-:W-:-:S05]  /*16e0*/  UMOV UR17, UR6 ;  /* 0x0000000600117c82 */ /* 0x000fca0008000000 */
.L_x_25:
[----:B-1----:R-:W-:Y:S01]  /*16f0*/  ULEA UR33, UR17, UR4, 0x3 ;  /* 0x0000000411217291 */ /* 0x002fe2000f8e18ff */
[----:B--2---:R-:W-:Y:S01]  /*1700*/  @!P5 MOV R3, 0x6000 ;  /* 0x000060000003d802 */ /* 0x004fe20000000f00 */
[----:B--2---:R-:W-:Y:S10]  /*1710*/  @P0 BRA `(.L_x_21) ;  /* 0x00000000000c0947 */ /* 0x004ff40003800000 */
[----:B------:R-:W-:-:S04]  /*1720*/  SHF.L.U32 R5, R15, 0x1f, RZ ;  /* 0x0000001f0f057819 */ /* 0x000fc800000006ff */
[----:B------:R-:W2:Y:S02]  /*1730*/  SYNCS.PHASECHK.TRANS64.TRYWAIT P0, [UR33+0x20], R5 ;  /* 0x00002005ff0075a7 */ /* 0x000ea40008001121 */
[----:B--2---:R-:W-:Y:S05]  /*1740*/  @!P0 BRA `(.L_x_22) ;  /* 0x0000005800a88947 */ /* 0x004fea0003800000 */
.L_x_21:
[----:B------:R2:W-:Y:S01]  /*1750*/  @!P5 SYNCS.ARRIVE.TRANS64 RZ, [UR33], R3 ;  /* 0x00000003ffffd9a7 */ /* 0x0005e20008000021 */
[----:B------:R-:W-:Y:S04]  /*1760*/  BSSY.RECONVERGENT B0, `(.L_x_23) ;  /* 0x0000003000007945 */ /* 0x000fe80003800200 */
[----:B------:R-:W-:Y:S05]  /*1770*/  @P4 BRA `(.L_x_24) ;  /* 0x0000000000044947 */ /* 0x000fea0003800000 */
[----:B------:R-:W-:Y:S05]  /*1780*/  BPT.TRAP 0x1 ;  /* 0x000000040000795c */ /* 0x000fea0000300000 */
.L_x_24:
[----:B------:R-:W-:Y:S05]  /*1790*/  BSYNC.RECONVERGENT B0 ;  /* 0x0000000000007941 */ /* 0x000fea0003800200 */
.L_x_23:
[----:B------:R-:W-:Y:S02]  /*17a0*/  UIADD3 UR6, UPT, UPT, UR17, 0x1, URZ ;  /* 0x0000000111067890 */ /* 0x000fe4000fffe0ff */
[----:B------:R-:W-:Y:S02]  /*17b0*/  ULEA UR32, UR17, UR4, 0xd ;  /* 0x0000000411207291 */ /* 0x000fe4000f8e68ff */
[----:B------:R-:W-:Y:S02]  /*17c0*/  UISETP.NE.AND UP0, UPT, UR6, 0x4, UPT ;  /* 0x000000040600788c */ /* 0x000fe4000bf05270 */
[----:B------:R-:W-:Y:S02]  /*17d0*/  UIADD3 UR26, UP1, UPT, UR22, 0x80, URZ ;  /* 0x00000080161a7890 */ /* 0x000fe4000ff3e0ff */
[----:B------:R-:W-:Y:S02]  /*17e0*/  USEL UR9, URZ, 0x1, UP0 ;  /* 0x00000001ff097887 */ /* 0x000fe40008000000 */
[----:B------:R-:W-:-:S02]  /*17f0*/  USEL UR6, UR6, URZ, UP0 ;  /* 0x000000ff06067287 */ /* 0x000fc40008000000 */
[----:B------:R-:W-:Y:S02]  /*1800*/  UIADD3 UR20, UP0, UPT, UR22, 0x180, URZ ;  /* 0x0000018016147890 */ /* 0x000fe4000ff1e0ff */
[----:B------:R-:W-:Y:S01]  /*1810*/  ULEA UR8, UR6, UR4, 0x3 ;  /* 0x0000000406087291 */ /* 0x000fe2000f8e18ff */
[----:B------:R-:W-:Y:S01]  /*1820*/  LOP3.LUT R15, R15, UR9, RZ, 0x3c, !PT ;  /* 0x000000090f0f7c12 */ /* 0x000fe2000f8e3cff */
[----:B------:R-:W-:Y:S02]  /*1830*/  USHF.L.U32 UR34, UR16, 0x7, URZ ;  /* 0x0000000710227899 */ /* 0x000fe400080006ff */
[----:B------:R-:W-:Y:S01]  /*1840*/  UIADD3.X UR27, UPT, UPT, URZ, UR23, URZ, UP1, !UPT ;  /* 0x00000017ff1b7290 */ /* 0x000fe20008ffe4ff */
[----:B-1----:R-:W-:Y:S01]  /*1850*/  SHF.L.U32 R2, R15, 0x1f, RZ ;  /* 0x0000001f0f027819 */ /* 0x002fe200000006ff */
[----:B------:R-:W-:Y:S02]  /*1860*/  UIADD3 UR32, UPT, UPT, UR32, 0x4400, URZ ;  /* 0x0000440020207890 */ /* 0x000fe4000fffe0ff */
[----:B------:R-:W-:Y:S01]  /*1870*/  UIADD3.X UR21, UPT, UPT, URZ, UR23, URZ, UP0, !UPT ;  /* 0x00000017ff157290 */ /* 0x000fe200087fe4ff */
[----:B------:R1:W1:Y:S01]  /*1880*/  SYNCS.PHASECHK.TRANS64.TRYWAIT P0, [UR8+0x20], R2 ;  /* 0x00002002ff0075a7 */ /* 0x0002620008001108 */
[----:B------:R-:W-:Y:S01]  /*1890*/  ULEA UR8, UR17, UR4, 0xe ;  /* 0x0000000411087291 */ /* 0x000fe2000f8e70ff */
[----:B------:R-:W-:Y:S01]  /*18a0*/  UMOV UR18, 0x0 ;  /* 0x0000000000127882 */ /* 0x000fe20000000000 */
[----:B------:R-:W-:-:S02]  /*18b0*/  UMOV UR19, 0x10000000 ;  /* 0x1000000000137882 */ /* 0x000fc40000000000 */
[----:B------:R-:W-:Y:S01]  /*18c0*/  UIADD3 UR8, UPT, UPT, UR8, 0xc400, URZ ;  /* 0x0000c40008087890 */ /* 0x000fe2000fffe0ff */
[----:B------:R1:W-:Y:S01]  /*18d0*/  UTMALDG.3D [UR32], [UR26], desc[UR18] ;  /* 0x000012201a0075b4 */ /* 0x0003e20008011000 */
[----:B------:R-:W-:Y:S01]  /*18e0*/  UMOV UR12, UR36 ;  /* 0x00000024000c7c82 */ /* 0x000fe20008000000 */
[----:B------:R-:W-:Y:S01]  /*18f0*/  UMOV UR9, UR33 ;  /* 0x0000002100097c82 */ /* 0x000fe20008000000 */
[----:B------:R-:W-:Y:S01]  /*1900*/  UMOV UR10, UR34 ;  /* 0x00000022000a7c82 */ /* 0x000fe20008000000 */
[----:B------:R-:W-:Y:S01]  /*1910*/  UIADD3 UR16, UPT, UPT, UR16, 0x1, URZ ;  /* 0x0000000110107890 */ /* 0x000fe2000fffe0ff */
[----:B------:R-:W-:Y:S01]  /*1920*/  UMOV UR24, UR5 ;  /* 0x0000000500187c82 */ /* 0x000fe20008000000 */
[----:B------:R-:W-:Y:S02]  /*1930*/  UMOV UR17, UR6 ;  /* 0x0000000600117c82 */ /* 0x000fe40008000000 */
[----:B------:R1:W-:Y:S01]  /*1940*/  UTMALDG.3D [UR8], [UR20], desc[UR18] ;  /* 0x00001208140075b4 */ /* 0x0003e20008011000 */
[----:B------:R-:W-:-:S09]  /*1950*/  UISETP.NE.AND UP0, UPT, UR16, UR5, UPT ;  /* 0x000000051000728c */ /* 0x000fd2000bf05270 */
[----:B------:R-:W-:Y:S05]  /*1960*/  BRA.U UP0, `(.L_x_25) ;  /* 0xfffffffd00607547 */ /* 0x000fea000b83ffff */
.L_x_20:
[----:B-1----:R-:W-:Y:S01]  /*1970*/  ULEA UR8, UR6, UR4, 0x3 ;  /* 0x0000000406087291 */ /* 0x002fe2000f8e18ff */
[----:B------:R-:W-:Y:S01]  /*1980*/  SHF.L.U32 R2, R15, 0x1f, RZ ;  /* 0x0000001f0f027819 */ /* 0x000fe200000006ff */
[----:B------:R-:W-:Y:S01]  /*1990*/  @!P1 SYNCS.ARRIVE.TRANS64.A1T0 RZ, [UR4+0x68], RZ ;  /* 0x000068ffffff99a7 */ /* 0x000fe20008100004 */
[----:B------:R-:W-:-:S06]  /*19a0*/  UISETP.GT.AND UP0, UPT, UR15, UR14, UPT ;  /* 0x0000000e0f00728c */ /* 0x000fcc000bf04270 */
[----:B--2---:R1:W2:Y:S03]  /*19b0*/  SYNCS.PHASECHK.TRANS64.TRYWAIT P0, [UR8+0x20], R2 ;  /* 0x00002002ff0075a7 */ /* 0x0042a60008001108 */
[----:B------:R-:W-:Y:S05]  /*19c0*/  BRA.U !UP0, `(.L_x_26) ;  /* 0x0000000108ac7547 */ /* 0x000fea000b800000 */
[----:B------:R-:W-:Y:S01]  /*19d0*/  UIADD3 UR21, UPT, UPT, UR7, UR24, URZ ;  /* 0x0000001807157290 */ /* 0x000fe2000fffe0ff */
[----:B------:R-:W-:-:S11]  /*19e0*/  UMOV UR25, UR6 ;  /* 0x0000000600197c82 */ /* 0x000fd60008000000 */
.L_x_31:
[----:B-1----:R-:W-:Y:S01]  /*19f0*/  ULEA UR17, UR25, UR4, 0x3 ;  /* 0x0000000419117291 */ /* 0x002fe2000f8e18ff */
[----:B--2---:R-:W-:Y:S01]  /*1a00*/  @!P5 MOV R3, 0x6000 ;  /* 0x000060000003d802 */ /* 0x004fe20000000f00 */
[----:B--2---:R-:W-:Y:S10]  /*1a10*/  @P0 BRA `(.L_x_27) ;  /* 0x00000000000c0947 */ /* 0x004ff40003800000 */
[----:B------:R-:W-:-:S04]  /*1a20*/  SHF.L.U32 R5, R15, 0x1f, RZ ;  /* 0x0000001f0f057819 */ /* 0x000fc800000006ff */
[----:B------:R-:W2:Y:S02]  /*1a30*/  SYNCS.PHASECHK.TRANS64.TRYWAIT P0, [UR17+0x20], R5 ;  /* 0x00002005ff0075a7 */ /* 0x000ea40008001111 */
[----:B--2---:R-:W-:Y:S05]  /*1a40*/  @!P0 BRA `(.L_x_28) ;  /* 0x0000005800008947 */ /* 0x004fea0003800000 */
.L_x_27:
[----:B------:R2:W-:Y:S01]  /*1a50*/  @!P5 SYNCS.ARRIVE.TRANS64 RZ, [UR17], R3 ;  /* 0x00000003ffffd9a7 */ /* 0x0005e20008000011 */
[----:B------:R-:W-:Y:S04]  /*1a60*/  BSSY.RECONVERGENT B0, `(.L_x_29) ;  /* 0x0000003000007945 */ /* 0x000fe80003800200 */
[----:B------:R-:W-:Y:S05]  /*1a70*/  @P4 BRA `(.L_x_30) ;  /* 0x0000000000044947 */ /* 0x000fea0003800000 */
[----:B------:R-:W-:Y:S05]  /*1a80*/  BPT.TRAP 0x1 ;  /* 0x000000040000795c */ /* 0x000fea0000300000 */
.L_x_30:
[----:B------:R-:W-:Y:S05]  /*1a90*/  BSYNC.RECONVERGENT B0 ;  /* 0x0000000000007941 */ /* 0x000fea0003800200 */
.L_x_29:
        /* <DEDUP_REMOVED lines=10> */
[----:B------:R-:W-:Y:S01]  /*1b40*/  UIADD3 UR16, UPT, UPT, UR16, 0x4400, URZ ;  /* 0x0000440010107890 */ /* 0x000fe2000fffe0ff */
[----:B-1----:R-:W-:Y:S01]  /*1b50*/  SHF.L.U32 R2, R15, 0x1f, RZ ;  /* 0x0000001f0f027819 */ /* 0x002fe200000006ff */
[----:B------:R-:W-:Y:S02]  /*1b60*/  UIADD3.X UR31, UPT, UPT, URZ, UR23, URZ, UP1, !UPT ;  /* 0x00000017ff1f7290 */ /* 0x000fe40008ffe4ff */
[----:B------:R-:W-:Y:S01]  /*1b70*/  UIADD3.X UR29, UPT, UPT, URZ, UR23, URZ, UP0, !UPT ;  /* 0x00000017ff1d7290 */ /* 0x000fe200087fe4ff */
[----:B------:R1:W1:Y:S01]  /*1b80*/  SYNCS.PHASECHK.TRANS64.TRYWAIT P0, [UR8+0x20], R2 ;  /* 0x00002002ff0075a7 */ /* 0x0002620008001108 */
[----:B------:R-:W-:Y:S01]  /*1b90*/  ULEA UR8, UR25, UR4, 0xe ;  /* 0x0000000419087291 */ /* 0x000fe2000f8e70ff */
[----:B------:R-:W-:Y:S01]  /*1ba0*/  UMOV UR26, 0x0 ;  /* 0x00000000001a7882 */ /* 0x000fe20000000000 */
[----:B------:R-:W-:-:S02]  /*1bb0*/  UMOV UR27, 0x10000000 ;  /* 0x10000000001b7882 */ /* 0x000fc40000000000 */
[----:B------:R-:W-:Y:S01]  /*1bc0*/  UIADD3 UR8, UPT, UPT, UR8, 0xc400, URZ ;  /* 0x0000c40008087890 */ /* 0x000fe2000fffe0ff */
[----:B------:R-:W-:Y:S01]  /*1bd0*/  UMOV UR19, UR35 ;  /* 0x0000002300137c82 */ /* 0x000fe20008000000 */
[----:B------:R-:W-:Y:S01]  /*1be0*/  UMOV UR20, UR36 ;  /* 0x0000002400147c82 */ /* 0x000fe20008000000 */
[----:B------:R-:W-:Y:S01]  /*1bf0*/  UMOV UR12, UR36 ;  /* 0x00000024000c7c82 */ /* 0x000fe20008000000 */
[----:B------:R-:W-:Y:S01]  /*1c00*/  UMOV UR9, UR17 ;  /* 0x0000001100097c82 */ /* 0x000fe20008000000 */
[----:B------:R-:W-:Y:S01]  /*1c10*/  UMOV UR10, UR18 ;  /* 0x00000012000a7c82 */ /* 0x000fe20008000000 */
[----:B------:R1:W-:Y:S01]  /*1c20*/  UTMALDG.3D [UR16], [UR30], desc[UR26] ;  /* 0x00001a101e0075b4 */ /* 0x0003e20008011000 */
[----:B------:R-:W-:Y:S01]  /*1c30*/  UIADD3 UR24, UPT, UPT, UR24, 0x1, URZ ;  /* 0x0000000118187890 */ /* 0x000fe2000fffe0ff */
[----:B------:R-:W-:-:S03]  /*1c40*/  UMOV UR25, UR6 ;  /* 0x0000000600197c82 */ /* 0x000fc60008000000 */
[----:B------:R-:W-:Y:S01]  /*1c50*/  UISETP.NE.AND UP0, UPT, UR24, UR21, UPT ;  /* 0x000000151800728c */ /* 0x000fe2000bf05270 */
[----:B------:R1:W-:Y:S08]  /*1c60*/  UTMALDG.3D [UR8], [UR28], desc[UR26] ;  /* 0x00001a081c0075b4 */ /* 0x0003f00008011000 */
[----:B------:R-:W-:Y:S05]  /*1c70*/  BRA.U UP0, `(.L_x_31) ;  /* 0xfffffffd005c7547 */ /* 0x000fea000b83ffff */
.L_x_26:
[----:B-1----:R-:W-:Y:S01]  /*1c80*/  LEA R2, R14, UR4, 0x3 ;  /* 0x000000040e027c11 */ /* 0x002fe2000f8e18ff */
[----:B------:R-:W-:Y:S01]  /*1c90*/  NOP ;  /* 0x0000000000007918 */ /* 0x000fe20000000000 */
[----:B--2---:R-:W-:Y:S02]  /*1ca0*/  SHF.L.U32 R3, R12, 0x1f, RZ ;  /* 0x0000001f0c037819 */ /* 0x004fe400000006ff */
[----:B------:R-:W-:Y:S02]  /*1cb0*/  LEA R4, R14, UR4, 0x4 ;  /* 0x000000040e047c11 */ /* 0x000fe4000f8e20ff */
[----:B------:R-:W1:Y:S02]  /*1cc0*/  SYNCS.PHASECHK.TRANS64.TRYWAIT P0, [R2+URZ+0x70], R3 ;  /* 0x00007003020075a7 */ /* 0x000e6400080011ff */
[----:B-1----:R-:W-:Y:S05]  /*1cd0*/  @!P0 BRA `(.L_x_32) ;  /* 0x0000005400748947 */ /* 0x002fea0003800000 */
.L_x_108:
[----:B------:R-:W2:Y:S01]  /*1ce0*/  LDS.128 R4, [R4+0x100] ;  /* 0x0001000004047984 */ /* 0x000ea20000000c00 */
[----:B---3--:R-:W-:Y:S01]  /*1cf0*/  ISETP.GE.AND P0, PT, R40, 0x1, PT ;  /* 0x000000012800780c */ /* 0x008fe20003f06270 */
[----:B-1----:R-:W-:Y:S01]  /*1d00*/  VIADD R2, R2, 0x80 ;  /* 0x0000008002027836 */ /* 0x002fe20000000000 */
[----:B------:R-:W-:Y:S01]  /*1d10*/  @!PT LDS RZ, [RZ] ;  /* 0x00000000fffff984 */ /* 0x000fe20000000800 */
[----:B------:R-:W-:Y:S01]  /*1d20*/  @!PT LDS RZ, [RZ] ;  /* 0x00000000fffff984 */ /* 0x000fe20000000800 */
[----:B------:R-:W-:Y:S01]  /*1d30*/  @!PT LDS RZ, [RZ] ;  /* 0x00000000fffff984 */ /* 0x000fe20000000800 */
[----:B------:R-:W-:Y:S01]  /*1d40*/  @!PT LDS RZ, [RZ] ;  /* 0x00000000fffff984 */ /* 0x000fe20000000800 */
[----:B------:R1:W-:Y:S06]  /*1d50*/  MEMBAR.ALL.CTA ;  /* 0x0000000000007992 */ /* 0x0003ec0000008000 */
[----:B-1----:R-:W1:Y:S01]  /*1d60*/  FENCE.VIEW.ASYNC.S ;  /* 0x00000000000073c6 */ /* 0x002e620000000000 */
[----:B------:R-:W-:-:S04]  /*1d70*/  PRMT R2, RZ, 0x654, R2 ;  /* 0x00000654ff027816 */ /* 0x000fc80000000002 */
[----:B-1----:R1:W-:Y:S01]  /*1d80*/  SYNCS.ARRIVE.TRANS64.RED.A1T0 RZ, [R2+URZ], RZ ;  /* 0x000000ff02ff79a7 */ /* 0x0023e200081004ff */
[----:B--2---:R-:W-:-:S13]  /*1d90*/  LOP3.LUT P2, RZ, R6, 0x1, RZ, 0xc0, !PT ;  /* 0x0000000106ff7812 */ /* 0x004fda000784c0ff */
[----:B------:R-:W-:Y:S01]  /*1da0*/  @P2 SHF.R.U32.HI R3, RZ, 0x10, R5 ;  /* 0x00000010ff032819 */ /* 0x000fe20000011605 */
[----:B------:R-:W-:Y:S01]  /*1db0*/  VOTEU.ANY UP0, P2 ;  /* 0x0000000000ff7886 */ /* 0x000fe20001000100 */
[----:B------:R-:W-:Y:S02]  /*1dc0*/  @P2 MOV R13, R4 ;  /* 0x00000004000d2202 */ /* 0x000fe40000000f00 */
[----:B------:R-:W-:Y:S02]  /*1dd0*/  @P2 R2UR.BROADCAST UR8, R3 ;  /* 0x00000000030822ca */ /* 0x000fe400008e0000 */
[----:B------:R-:W-:-:S11]  /*1de0*/  @P2 LOP3.LUT R11, R5, 0xffff, RZ, 0xc0, !PT ;  /* 0x0000ffff050b2812 */ /* 0x000fd600078ec0ff */
[----:B------:R-:W-:Y:S01]  /*1df0*/  @UP0 UMOV UR36, UR8 ;  /* 0x0000000800240c82 */ /* 0x000fe20008000000 */
[----:B-1----:R-:W-:Y:S05]  /*1e00*/  @!P0 BRA `(.L_x_33) ;  /* 0x0000000000b88947 */ /* 0x002fea0003800000 */
[----:B------:R-:W4:Y:S01]  /*1e10*/  LDC.64 R4, c[0x0][0xb18] ;  /* 0x0002c600ff047b82 */ /* 0x000f220000000a00 */
[----:B------:R-:W-:-:S07]  /*1e20*/  ISETP.NE.AND P3, PT, R40, 0x1, PT ;  /* 0x000000012800780c */ /* 0x000fce0003f65270 */
[----:B------:R-:W1:Y:S08]  /*1e30*/  LDC.64 R6, c[0x0][0xb10] ;  /* 0x0002c400ff067b82 */ /* 0x000e700000000a00 */
[----:B------:R-:W2:Y:S08]  /*1e40*/  LDC R16, c[0x0][0xb20] ;  /* 0x0002c800ff107b82 */ /* 0x000eb00000000800 */
[----:B------:R-:W3:Y:S01]  /*1e50*/  LDC R18, c[0x0][0xb0c] ;  /* 0x0002c300ff127b82 */ /* 0x000ee20000000800 */
[----:B----4-:R-:W-:Y:S01]  /*1e60*/  IMAD.HI.U32 R17, R0, R5, RZ ;  /* 0x0000000500117227 */ /* 0x010fe200078e00ff */
[----:B------:R-:W-:-:S03]  /*1e70*/  ISETP.NE.AND P0, PT, R4, 0x1, PT ;  /* 0x000000010400780c */ /* 0x000fc60003f05270 */
[----:B------:R-:W-:-:S03]  /*1e80*/  IMAD.HI.U32 R5, R11, R5, RZ ;  /* 0x000000050b057227 */ /* 0x000fc600078e00ff */
[----:B------:R-:W4:Y:S01]  /*1e90*/  LDC.64 R2, c[0x0][0xb28] ;  /* 0x0002ca00ff027b82 */ /* 0x000f220000000a00 */
[----:B-1----:R-:W-:-:S04]  /*1ea0*/  IMAD.HI.U32 R20, R9, R6, RZ ;  /* 0x0000000609147227 */ /* 0x002fc800078e00ff */
[----:B------:R-:W-:Y:S01]  /*1eb0*/  IMAD.HI.U32 R22, R13, R6, RZ ;  /* 0x000000060d167227 */ /* 0x000fe200078e00ff */
[----:B------:R-:W-:Y:S02]  /*1ec0*/  SHF.R.U32.HI R20, RZ, R7, R20 ;  /* 0x00000007ff147219 */ /* 0x000fe40000011614 */
[-C--:B--2---:R-:W-:Y:S02]  /*1ed0*/  SHF.R.U32.HI R17, RZ, R16.reuse, R17 ;  /* 0x00000010ff117219 */ /* 0x084fe40000011611 */
[----:B------:R-:W-:Y:S02]  /*1ee0*/  SHF.R.U32.HI R16, RZ, R16, R5 ;  /* 0x00000010ff107219 */ /* 0x000fe40000011605 */
[----:B------:R-:W-:Y:S02]  /*1ef0*/  SEL R17, R0, R17, !P0 ;  /* 0x0000001100117207 */ /* 0x000fe40004000000 */
[----:B------:R-:W-:Y:S02]  /*1f00*/  SHF.R.U32.HI R22, RZ, R7, R22 ;  /* 0x00000007ff167219 */ /* 0x000fe40000011616 */
[----:B---3--:R-:W-:-:S02]  /*1f10*/  ISETP.NE.AND P1, PT, R18, 0x1, PT ;  /* 0x000000011200780c */ /* 0x008fc40003f25270 */
[----:B------:R-:W-:Y:S02]  /*1f20*/  SEL R5, R11, R16, !P0 ;  /* 0x000000100b057207 */ /* 0x000fe40004000000 */
[----:B------:R-:W-:Y:S02]  /*1f30*/  SEL R19, R9, R20, !P1 ;  /* 0x0000001409137207 */ /* 0x000fe40004800000 */
[----:B------:R-:W-:Y:S01]  /*1f40*/  SEL R7, R13, R22, !P1 ;  /* 0x000000160d077207 */ /* 0x000fe20004800000 */
[----:B----4-:R-:W-:-:S04]  /*1f50*/  IMAD.HI.U32 R20, R17, R2, RZ ;  /* 0x0000000211147227 */ /* 0x010fc800078e00ff */
[----:B------:R-:W-:Y:S01]  /*1f60*/  IMAD.HI.U32 R6, R19, R2, RZ ;  /* 0x0000000213067227 */ /* 0x000fe200078e00ff */
[----:B------:R-:W-:-:S04]  /*1f70*/  @P3 SHF.R.U32.HI R17, RZ, R3, R20 ;  /* 0x00000003ff113219 */ /* 0x000fc80000011614 */
        /* <DEDUP_REMOVED lines=8> */
[----:B------:R-:W-:-:S04]  /*2000*/  @!P0 IMAD.HI.U32 R16, R7, R2, RZ ;  /* 0x0000000207108227 */ /* 0x000fc800078e00ff */
[----:B------:R-:W-:Y:S01]  /*2010*/  IMAD.MOV R2, RZ, RZ, -R6 ;  /* 0x000000ffff027224 */ /* 0x000fe200078e0a06 */
[----:B------:R-:W-:-:S03]  /*2020*/  @!P0 SHF.R.U32.HI R16, RZ, R3, R16 ;  /* 0x00000003ff108219 */ /* 0x000fc60000011610 */
[----:B------:R-:W-:Y:S01]  /*2030*/  IMAD R2, R40, R2, R5 ;  /* 0x0000000228027224 */ /* 0x000fe200078e0205 */
[----:B------:R-:W-:Y:S02]  /*2040*/  @!P0 SEL R3, R7, R16, !P3 ;  /* 0x0000001007038207 */ /* 0x000fe40005800000 */
[----:B------:R-:W-:-:S03]  /*2050*/  IADD3 R16, PT, PT, -R5, RZ, RZ ;  /* 0x000000ff05107210 */ /* 0x000fc60007ffe1ff */
[--C-:B------:R-:W-:Y:S02]  /*2060*/  @!P0 IMAD.IADD R6, R6, 0x1, -R3.reuse ;  /* 0x0000000106068824 */ /* 0x100fe400078e0a03 */
[----:B------:R-:W-:Y:S01]  /*2070*/  @!P0 IMAD R3, R2, R19, R3 ;  /* 0x0000001302038224 */ /* 0x000fe200078e0203 */
[----:B------:R-:W-:Y:S01]  /*2080*/  IADD3 R2, PT, PT, -R7, RZ, RZ ;  /* 0x000000ff07027210 */ /* 0x000fe20007ffe1ff */
[----:B------:R-:W-:Y:S02]  /*2090*/  @!P0 IMAD R5, R40, R6, R7 ;  /* 0x0000000628058224 */ /* 0x000fe400078e0207 */
[----:B------:R-:W-:Y:S02]  /*20a0*/  IMAD R11, R4, R16, R11 ;  /* 0x00000010040b7224 */ /* 0x000fe400078e020b */
[----:B------:R-:W-:Y:S02]  /*20b0*/  @!P0 IMAD.MOV.U32 R7, RZ, RZ, R3 ;  /* 0x000000ffff078224 */ /* 0x000fe400078e0003 */
[----:B------:R-:W-:-:S02]  /*20c0*/  IMAD R2, R18, R2, R13 ;  /* 0x0000000212027224 */ /* 0x000fc400078e020d */
[----:B------:R-:W-:Y:S02]  /*20d0*/  IMAD R11, R5, R4, R11 ;  /* 0x00000004050b7224 */ /* 0x000fe400078e020b */
[----:B------:R-:W-:Y:S02]  /*20e0*/  IMAD R13, R7, R18, R2 ;  /* 0x00000012070d7224 */ /* 0x000fe400078e0202 */
.L_x_33:
[----:B------:R-:W1:Y:S02]  /*20f0*/  LDCU UR8, c[0x0][0xb30] ;  /* 0x00016600ff0877ac */ /* 0x000e640008000800 */
[----:B-1----:R-:W-:-:S09]  /*2100*/  UISETP.NE.AND UP0, UPT, UR8, 0x1, UPT ;  /* 0x000000010800788c */ /* 0x002fd2000bf05270 */
[----:B------:R-:W-:Y:S05]  /*2110*/  BRA.U UP0, `(.L_x_34) ;  /* 0x0000000100407547 */ /* 0x000fea000b800000 */
[----:B------:R-:W1:Y:S08]  /*2120*/  LDC.64 R4, c[0x0][0xb10] ;  /* 0x0002c400ff047b82 */ /* 0x000e700000000a00 */
[----:B------:R-:W2:Y:S08]  /*2130*/  LDC.64 R2, c[0x0][0xb18] ;  /* 0x0002c600ff027b82 */ /* 0x000eb00000000a00 */
[----:B------:R-:W3:Y:S08]  /*2140*/  LDC R6, c[0x0][0xb20] ;  /* 0x0002c800ff067b82 */ /* 0x000ef00000000800 */
[----:B------:R-:W4:Y:S01]  /*2150*/  LDC R16, c[0x0][0xb0c] ;  /* 0x0002c300ff107b82 */ /* 0x000f220000000800 */
[----:B-1----:R-:W-:-:S05]  /*2160*/  IMAD.HI.U32 R4, R13, R4, RZ ;  /* 0x000000040d047227 */ /* 0x002fca00078e00ff */
[----:B------:R-:W-:Y:S01]  /*2170*/  SHF.R.U32.HI R4, RZ, R5, R4 ;  /* 0x00000005ff047219 */ /* 0x000fe20000011604 */
[----:B--2---:R-:W-:Y:S01]  /*2180*/  IMAD.HI.U32 R3, R11, R3, RZ ;  /* 0x000000030b037227 */ /* 0x004fe200078e00ff */
[----:B------:R-:W-:-:S04]  /*2190*/  ISETP.NE.AND P0, PT, R2, 0x1, PT ;  /* 0x000000010200780c */ /* 0x000fc80003f05270 */
[----:B---3--:R-:W-:-:S04]  /*21a0*/  SHF.R.U32.HI R6, RZ, R6, R3 ;  /* 0x00000006ff067219 */ /* 0x008fc80000011603 */
[----:B------:R-:W-:Y:S02]  /*21b0*/  SEL R3, R11, R6, !P0 ;  /* 0x000000060b037207 */ /* 0x000fe40004000000 */
[----:B----4-:R-:W-:-:S04]  /*21c0*/  ISETP.NE.AND P1, PT, R16, 0x1, PT ;  /* 0x000000011000780c */ /* 0x010fc80003f25270 */
[----:B------:R-:W-:-:S05]  /*21d0*/  SEL R4, R13, R4, !P1 ;  /* 0x000000040d047207 */ /* 0x000fca0004800000 */
[----:B------:R-:W-:Y:S02]  /*21e0*/  IMAD.IADD R5, R3, 0x1, -R4 ;  /* 0x0000000103057824 */ /* 0x000fe400078e0a04 */
[----:B------:R-:W-:Y:S02]  /*21f0*/  IMAD.IADD R3, R4, 0x1, -R3 ;  /* 0x0000000104037824 */ /* 0x000fe400078e0a03 */
[----:B------:R-:W-:Y:S02]  /*2200*/  IMAD R13, R5, R16, R13 ;  /* 0x00000010050d7224 */ /* 0x000fe400078e020d */
[----:B------:R-:W-:-:S07]  /*2210*/  IMAD R11, R3, R2, R11 ;  /* 0x00000002030b7224 */ /* 0x000fce00078e020b */
.L_x_34:
[----:B------:R-:W-:Y:S01]  /*2220*/  VIADD R14, R14, 0x1 ;  /* 0x000000010e0e7836 */ /* 0x000fe20000000000 */
[----:B------:R-:W-:Y:S01]  /*2230*/  PLOP3.LUT P1, PT, PT, PT, PT, 0x80, 0x8 ;  /* 0x000000000008781c */ /* 0x000fe20003f2f070 */
[----:B------:R-:W-:Y:S02]  /*2240*/  IMAD.IADD R21, R13, 0x1, R96 ;  /* 0x000000010d157824 */ /* 0x000fe400078e0260 */
[----:B------:R-:W-:Y:S01]  /*2250*/  IMAD.IADD R20, R11, 0x1, R94 ;  /* 0x000000010b147824 */ /* 0x000fe200078e025e */
[----:B------:R-:W-:-:S04]  /*2260*/  ISETP.NE.AND P0, PT, R14, 0x2, PT ;  /* 0x000000020e00780c */ /* 0x000fc80003f05270 */
[----:B------:R-:W-:Y:S02]  /*2270*/  SEL R3, RZ, 0x1, P0 ;  /* 0x00000001ff037807 */ /* 0x000fe40000000000 */
[----:B------:R-:W-:Y:S02]  /*2280*/  SEL R14, R14, RZ, P0 ;  /* 0x000000ff0e0e7207 */ /* 0x000fe40000000000 */
[----:B------:R-:W-:Y:S01]  /*2290*/  LOP3.LUT R12, R12, R3, RZ, 0x3c, !PT ;  /* 0x000000030c0c7212 */ /* 0x000fe200078e3cff */
[----:B------:R-:W-:Y:S06]  /*22a0*/  @P2 BRA `(.L_x_35) ;  /* 0xfffffff000982947 */ /* 0x000fec000383ffff */
[----:B------:R-:W-:Y:S01]  /*22b0*/  UIADD3 UR4, UPT, UPT, UR4, 0x20, URZ ;  /* 0x0000002004047890 */ /* 0x000fe2000fffe0ff */
[----:B------:R-:W-:-:S03]  /*22c0*/  SHF.L.U32 R3, R15, 0x1f, RZ ;  /* 0x0000001f0f037819 */ /* 0x000fc600000006ff */
[----:B------:R-:W-:-:S09]  /*22d0*/  ULEA UR5, UR6, UR4, 0x3 ;  /* 0x0000000406057291 */ /* 0x000fd2000f8e18ff */
[----:B------:R-:W1:Y:S02]  /*22e0*/  SYNCS.PHASECHK.TRANS64.TRYWAIT P0, [UR5], R3 ;  /* 0x00000003ff0075a7 */ /* 0x000e640008001105 */
[----:B-1----:R-:W-:Y:S05]  /*22f0*/  @!P0 BRA `(.L_x_36) ;  /* 0x0000005000008947 */ /* 0x002fea0003800000 */
.L_x_110:
[----:B------:R-:W-:-:S04]  /*2300*/  UIADD3 UR6, UPT, UPT, UR6, 0x1, URZ ;  /* 0x0000000106067890 */ /* 0x000fc8000fffe0ff */
[----:B------:R-:W-:-:S04]  /*2310*/  UISETP.NE.AND UP0, UPT, UR6, 0x4, UPT ;  /* 0x000000040600788c */ /* 0x000fc8000bf05270 */
[----:B------:R-:W-:Y:S02]  /*2320*/  USEL UR7, URZ, 0x1, UP0 ;  /* 0x00000001ff077887 */ /* 0x000fe40008000000 */
[----:B------:R-:W-:-:S04]  /*2330*/  USEL UR6, UR6, URZ, UP0 ;  /* 0x000000ff06067287 */ /* 0x000fc80008000000 */
[----:B------:R-:W-:Y:S01]  /*2340*/  ULEA UR5, UR6, UR4, 0x3 ;  /* 0x0000000406057291 */ /* 0x000fe2000f8e18ff */
[----:B------:R-:W-:-:S04]  /*2350*/  LOP3.LUT R2, R15, UR7, RZ, 0x3c, !PT ;  /* 0x000000070f027c12 */ /* 0x000fc8000f8e3cff */
[----:B-1----:R-:W-:-:S04]  /*2360*/  SHF.L.U32 R3, R2, 0x1f, RZ ;  /* 0x0000001f02037819 */ /* 0x002fc800000006ff */
[----:B------:R-:W1:Y:S02]  /*2370*/  SYNCS.PHASECHK.TRANS64.TRYWAIT P0, [UR5], R3 ;  /* 0x00000003ff0075a7 */ /* 0x000e640008001105 */
[----:B-1----:R-:W-:Y:S05]  /*2380*/  @!P0 BRA `(.L_x_37) ;  /* 0x0000004c00f48947 */ /* 0x002fea0003800000 */
.L_x_112:
        /* <DEDUP_REMOVED lines=9> */
.L_x_114:
[----:B------:R-:W-:-:S04]  /*2420*/  UIADD3 UR6, UPT, UPT, UR6, 0x1, URZ ;  /* 0x0000000106067890 */ /* 0x000fc8000fffe0ff */
[----:B------:R-:W-:-:S04]  /*2430*/  UISETP.NE.AND UP0, UPT, UR6, 0x4, UPT ;  /* 0x000000040600788c */ /* 0x000fc8000bf05270 */
[----:B------:R-:W-:Y:S02]  /*2440*/  USEL UR5, URZ, 0x1, UP0 ;  /* 0x00000001ff057887 */ /* 0x000fe40008000000 */
[----:B------:R-:W-:-:S04]  /*2450*/  USEL UR6, UR6, URZ, UP0 ;  /* 0x000000ff06067287 */ /* 0x000fc80008000000 */
[----:B------:R-:W-:Y:S01]  /*2460*/  ULEA UR6, UR6, UR4, 0x3 ;  /* 0x0000000406067291 */ /* 0x000fe2000f8e18ff */
[----:B-1----:R-:W-:-:S04]  /*2470*/  LOP3.LUT R3, R2, UR5, RZ, 0x3c, !PT ;  /* 0x0000000502037c12 */ /* 0x002fc8000f8e3cff */
[----:B------:R-:W-:Y:S01]  /*2480*/  SHF.L.U32 R3, R3, 0x1f, RZ ;  /* 0x0000001f03037819 */ /* 0x000fe200000006ff */
[----:B----4-:R-:W-:-:S07]  /*2490*/  IMAD.U32 R0, RZ, RZ, UR6 ;  /* 0x00000006ff007e24 */ /* 0x010fce000f8e00ff */
.L_x_39:
[----:B-1----:R1:W2:Y:S02]  /*24a0*/  SYNCS.PHASECHK.TRANS64.TRYWAIT P0, [R0+URZ], R3 ;  /* 0x00000003000075a7 */ /* 0x0022a400080011ff */
[----:B--2---:R-:W-:Y:S05]  /*24b0*/  @!P0 NANOSLEEP.SYNCS 0x989680 ;  /* 0x009896800000895d */ /* 0x004fea0003900000 */
[----:B------:R-:W2:Y:S02]  /*24c0*/  @!P0 SYNCS.PHASECHK.TRANS64 P0, [R0+URZ], R3 ;  /* 0x00000003000085a7 */ /* 0x000ea400080010ff */
[----:B--2---:R-:W-:Y:S05]  /*24d0*/  @P0 EXIT ;  /* 0x000000000000094d */ /* 0x004fea0003800000 */
[----:B------:R-:W-:Y:S05]  /*24e0*/  BRA `(.L_x_39) ;  /* 0xfffffffc00ec7947 */ /* 0x000fea000383ffff */
.L_x_17:
[----:B------:R-:W-:-:S04]  /*24f0*/  UISETP.NE.AND UP1, UPT, UR37, URZ, UPT ;  /* 0x000000ff2500728c */ /* 0x000fc8000bf25270 */
[----:B------:R-:W-:-:S09]  /*2500*/  UISETP.NE.OR UP1, UPT, UR8, 0x1, UP1 ;  /* 0x000000010800788c */ /* 0x000fd20008f25670 */
[----:B------:R-:W-:Y:S05]  /*2510*/  BRA.U UP1, `(.L_x_40) ;  /* 0x0000000501487547 */ /* 0x000fea000b800000 */
[----:B------:R-:W-:Y:S01]  /*2520*/  ISETP.NE.AND P2, PT, R2, RZ, PT ;  /* 0x000000ff0200720c */ /* 0x000fe20003f45270 */
[----:B------:R-:W-:Y:S01]  /*2530*/  IMAD.MOV.U32 R12, RZ, RZ, 0x1 ;  /* 0x00000001ff0c7424 */ /* 0x000fe200078e00ff */
[----:B------:R-:W-:Y:S02]  /*2540*/  CS2R R10, SRZ ;  /* 0x00000000000a7805 */ /* 0x000fe4000001ff00 */
[----:B------:R-:W-:Y:S01]  /*2550*/  CS2R R8, SRZ ;  /* 0x0000000000087805 */ /* 0x000fe2000001ff00 */
[----:B------:R-:W-:Y:S01]  /*2560*/  UMOV UR4, 0x400 ;  /* 0x0000040000047882 */ /* 0x000fe20000000000 */
[----:B------:R-:W-:Y:S01]  /*2570*/  UMOV UR6, URZ ;  /* 0x000000ff00067c82 */ /* 0x000fe20008000000 */
[----:B------:R-:W-:-:S12]  /*2580*/  ULEA UR37, UR37, UR4, 0x18 ;  /* 0x0000000425257291 */ /* 0x000fd8000f8ec0ff */
.L_x_44:
[----:B------:R-:W-:Y:S02]  /*2590*/  LEA R0, R8, UR37, 0x3 ;  /* 0x0000002508007c11 */ /* 0x000fe4000f8e18ff */
[----:B------:R-:W-:-:S03]  /*25a0*/  SHF.L.U32 R5, R9, 0x1f, RZ ;  /* 0x0000001f09057819 */ /* 0x000fc600000006ff */
[----:B------:R-:W-:Y:S01]  /*25b0*/  VIADD R4, R0, 0xe0 ;  /* 0x000000e000047836 */ /* 0x000fe20000000000 */
[----:B------:R-:W1:Y:S02]  /*25c0*/  SYNCS.PHASECHK.TRANS64.TRYWAIT P0, [R0+URZ+0xd0], R5 ;  /* 0x0000d005000075a7 */ /* 0x000e6400080011ff */
[----:B-1----:R-:W-:Y:S05]  /*25d0*/  @!P0 BRA `(.L_x_41) ;  /* 0x0000004c00908947 */ /* 0x002fea0003800000 */
.L_x_115:
[----:B------:R-:W-:Y:S01]  /*25e0*/  ULEA UR5, UR6, UR37, 0x3 ;  /* 0x0000002506057291 */ /* 0x000fe2000f8e18ff */
[----:B------:R-:W-:Y:S02]  /*25f0*/  PRMT R4, RZ, 0x654, R4 ;  /* 0x00000654ff047816 */ /* 0x000fe40000000004 */
[----:B-1----:R-:W-:Y:S01]  /*2600*/  SHF.L.U32 R5, R12, 0x1f, RZ ;  /* 0x0000001f0c057819 */ /* 0x002fe200000006ff */
[----:B------:R-:W-:Y:S01]  /*2610*/  UIADD3 UR4, UPT, UPT, UR5, 0x70, URZ ;  /* 0x0000007005047890 */ /* 0x000fe2000fffe0ff */
[----:B------:R1:W-:Y:S05]  /*2620*/  SYNCS.ARRIVE.TRANS64.RED.A1T0 RZ, [R4+URZ], RZ ;  /* 0x000000ff04ff79a7 */ /* 0x0003ea00081004ff */
[----:B------:R-:W-:Y:S01]  /*2630*/  IMAD.U32 R7, RZ, RZ, UR4 ;  /* 0x00000004ff077e24 */ /* 0x000fe2000f8e00ff */
[----:B------:R-:W2:Y:S04]  /*2640*/  SYNCS.PHASECHK.TRANS64.TRYWAIT P0, [UR5+0x80], R5 ;  /* 0x00008005ff0075a7 */ /* 0x000ea80008001105 */
[----:B------:R-:W-:Y:S01]  /*2650*/  PRMT R6, R2, 0x654, R7 ;  /* 0x0000065402067816 */ /* 0x000fe20000000007 */
[----:B-1----:R-:W-:Y:S01]  /*2660*/  @!P2 IMAD.MOV.U32 R4, RZ, RZ, 0x10 ;  /* 0x00000010ff04a424 */ /* 0x002fe200078e00ff */
[----:B--2---:R-:W-:Y:S06]  /*2670*/  @!P0 BRA `(.L_x_42) ;  /* 0x0000004c007c8947 */ /* 0x004fec0003800000 */
.L_x_117:
[----:B------:R-:W-:Y:S01]  /*2680*/  ULEA UR4, UR6, UR37, 0x4 ;  /* 0x0000002506047291 */ /* 0x000fe2000f8e20ff */
[----:B------:R-:W-:Y:S01]  /*2690*/  SEL R3, R6, R3, !P2 ;  /* 0x0000000306037207 */ /* 0x000fe20005000000 */
[----:B------:R-:W-:Y:S01]  /*26a0*/  UIADD3 UR5, UPT, UPT, UR5, 0x70, URZ ;  /* 0x0000007005057890 */ /* 0x000fe2000fffe0ff */
[----:B-1----:R-:W-:Y:S01]  /*26b0*/  LEA R0, R11, UR37, 0x3 ;  /* 0x000000250b007c11 */ /* 0x002fe2000f8e18ff */
[----:B------:R-:W-:Y:S01]  /*26c0*/  UIADD3 UR4, UPT, UPT, UR4, 0x100, URZ ;  /* 0x0000010004047890 */ /* 0x000fe2000fffe0ff */
[----:B------:R-:W-:Y:S01]  /*26d0*/  SHF.L.U32 R5, R10, 0x1f, RZ ;  /* 0x0000001f0a057819 */ /* 0x000fe200000006ff */
[----:B------:R1:W-:Y:S01]  /*26e0*/  @!P2 SYNCS.ARRIVE.TRANS64.RED RZ, [R3+URZ], R4 ;  /* 0x0000000403ffa9a7 */ /* 0x0003e200080004ff */
[----:B------:R-:W-:Y:S01]  /*26f0*/  UIADD3 UR6, UPT, UPT, UR6, 0x1, URZ ;  /* 0x0000000106067890 */ /* 0x000fe2000fffe0ff */
[----:B------:R-:W-:-:S03]  /*2700*/  VIADD R8, R8, 0x1 ;  /* 0x0000000108087836 */ /* 0x000fc60000000000 */
[----:B------:R-:W-:Y:S02]  /*2710*/  UISETP.NE.AND UP0, UPT, UR6, 0x2, UPT ;  /* 0x000000020600788c */ /* 0x000fe4000bf05270 */
[----:B------:R-:W-:Y:S06]  /*2720*/  UGETNEXTWORKID.BROADCAST [UR4], [UR5] ;  /* 0x00000000040073ca */ /* 0x000fec0008000100 */
[----:B------:R-:W-:Y:S01]  /*2730*/  USEL UR4, URZ, 0x1, UP0 ;  /* 0x00000001ff047887 */ /* 0x000fe20008000000 */
[----:B------:R-:W-:Y:S01]  /*2740*/  ISETP.NE.AND P0, PT, R8, 0x2, PT ;  /* 0x000000020800780c */ /* 0x000fe20003f05270 */
[----:B------:R-:W-:Y:S01]  /*2750*/  USEL UR6, UR6, URZ, UP0 ;  /* 0x000000ff06067287 */ /* 0x000fe20008000000 */
[----:B------:R-:W2:Y:S03]  /*2760*/  SYNCS.PHASECHK.TRANS64.TRYWAIT P1, [R0+URZ+0x70], R5 ;  /* 0x00007005000075a7 */ /* 0x000ea600080211ff */
[----:B------:R-:W-:Y:S01]  /*2770*/  LOP3.LUT R12, R12, UR4, RZ, 0x3c, !PT ;  /* 0x000000040c0c7c12 */ /* 0x000fe2000f8e3cff */
[----:B-12---:R-:W-:Y:S07]  /*2780*/  @!P1 BRA `(.L_x_43) ;  /* 0x0000004c00509947 */ /* 0x006fee0003800000 */
.L_x_118:
[C---:B------:R-:W-:Y:S01]  /*2790*/  LEA R4, R11.reuse, UR37, 0x4 ;  /* 0x000000250b047c11 */ /* 0x040fe2000f8e20ff */
[----:B-1----:R-:W-:Y:S01]  /*27a0*/  VIADD R0, R0, 0x80 ;  /* 0x0000008000007836 */ /* 0x002fe20000000000 */
[----:B------:R-:W-:Y:S01]  /*27b0*/  SEL R8, R8, RZ, P0 ;  /* 0x000000ff08087207 */ /* 0x000fe20000000000 */
[----:B------:R-:W-:-:S03]  /*27c0*/  VIADD R11, R11, 0x1 ;  /* 0x000000010b0b7836 */ /* 0x000fc60000000000 */
[----:B------:R-:W1:Y:S01]  /*27d0*/  LDS.128 R4, [R4+0x100] ;  /* 0x0001000004047984 */ /* 0x000e620000000c00 */
[----:B------:R-:W-:Y:S02]  /*27e0*/  PRMT R0, RZ, 0x654, R0 ;  /* 0x00000654ff007816 */ /* 0x000fe40000000000 */
[C---:B------:R-:W-:Y:S01]  /*27f0*/  ISETP.NE.AND P1, PT, R11.reuse, 0x2, PT ;  /* 0x000000020b00780c */ /* 0x040fe20003f25270 */
[----:B------:R-:W-:Y:S01]  /*2800*/  @!PT LDS RZ, [RZ] ;  /* 0x00000000fffff984 */ /* 0x000fe20000000800 */
[----:B------:R-:W-:Y:S01]  /*2810*/  @!PT LDS RZ, [RZ] ;  /* 0x00000000fffff984 */ /* 0x000fe20000000800 */
[----:B------:R-:W-:Y:S01]  /*2820*/  @!PT LDS RZ, [RZ] ;  /* 0x00000000fffff984 */ /* 0x000fe20000000800 */
[----:B------:R-:W-:Y:S01]  /*2830*/  @!PT LDS RZ, [RZ] ;  /* 0x00000000fffff984 */ /* 0x000fe20000000800 */
[----:B------:R2:W-:Y:S06]  /*2840*/  MEMBAR.ALL.CTA ;  /* 0x0000000000007992 */ /* 0x0005ec0000008000 */
[----:B--2---:R-:W2:Y:S01]  /*2850*/  FENCE.VIEW.ASYNC.S ;  /* 0x00000000000073c6 */ /* 0x004ea20000000000 */
[----:B------:R-:W-:Y:S01]  /*2860*/  SEL R11, R11, RZ, P1 ;  /* 0x000000ff0b0b7207 */ /* 0x000fe20000800000 */
[----:B--2---:R2:W-:Y:S01]  /*2870*/  SYNCS.ARRIVE.TRANS64.RED.A1T0 RZ, [R0+URZ], RZ ;  /* 0x000000ff00ff79a7 */ /* 0x0045e200081004ff */
[----:B-1----:R-:W-:-:S02]  /*2880*/  LOP3.LUT P3, RZ, R6, 0x1, RZ, 0xc0, !PT ;  /* 0x0000000106ff7812 */ /* 0x002fc4000786c0ff */
[----:B------:R-:W-:-:S04]  /*2890*/  SEL R5, RZ, 0x1, P1 ;  /* 0x00000001ff057807 */ /* 0x000fc80000800000 */
[----:B------:R-:W-:Y:S02]  /*28a0*/  LOP3.LUT R10, R10, R5, RZ, 0x3c, !PT ;  /* 0x000000050a0a7212 */ /* 0x000fe400078e3cff */
[----:B--2---:R-:W-:-:S04]  /*28b0*/  SEL R0, RZ, 0x1, P0 ;  /* 0x00000001ff007807 */ /* 0x004fc80000000000 */
[----:B------:R-:W-:Y:S01]  /*28c0*/  LOP3.LUT R9, R9, R0, RZ, 0x3c, !PT ;  /* 0x0000000009097212 */ /* 0x000fe200078e3cff */
[----:B------:R-:W-:Y:S06]  /*28d0*/  @P3 BRA `(.L_x_44) ;  /* 0xfffffffc002c3947 */ /* 0x000fec000383ffff */
[----:B------:R-:W-:Y:S01]  /*28e0*/  ULEA UR5, UR6, UR37, 0x3 ;  /* 0x0000002506057291 */ /* 0x000fe2000f8e18ff */
[----:B------:R-:W-:-:S08]  /*28f0*/  SHF.L.U32 R3, R12, 0x1f, RZ ;  /* 0x0000001f0c037819 */ /* 0x000fd000000006ff */
[----:B------:R-:W1:Y:S02]  /*2900*/  SYNCS.PHASECHK.TRANS64 P0, [UR5+0x80], R3 ;  /* 0x00008003ff0075a7 */ /* 0x000e640008001005 */
[----:B-1----:R-:W-:Y:S05]  /*2910*/  @P0 BRA `(.L_x_45) ;  /* 0x0000000000080947 */ /* 0x002fea0003800000 */
[----:B------:R-:W1:Y:S02]  /*2920*/  SYNCS.PHASECHK.TRANS64.TRYWAIT P0, [UR5+0x80], R3 ;  /* 0x00008003ff0075a7 */ /* 0x000e640008001105 */
[----:B-1----:R-:W-:Y:S05]  /*2930*/  @!P0 BRA `(.L_x_46) ;  /* 0x0000004800f88947 */ /* 0x002fea0003800000 */
.L_x_45:
[----:B------:R-:W-:-:S04]  /*2940*/  UIADD3 UR4, UPT, UPT, UR6, 0x1, URZ ;  /* 0x0000000106047890 */ /* 0x000fc8000fffe0ff */
[----:B------:R-:W-:-:S04]  /*2950*/  UISETP.NE.AND UP0, UPT, UR4, 0x2, UPT ;  /* 0x000000020400788c */ /* 0x000fc8000bf05270 */
[----:B------:R-:W-:Y:S02]  /*2960*/  USEL UR7, URZ, 0x1, UP0 ;  /* 0x00000001ff077887 */ /* 0x000fe40008000000 */
[----:B------:R-:W-:-:S04]  /*2970*/  USEL UR4, UR4, URZ, UP0 ;  /* 0x000000ff04047287 */ /* 0x000fc80008000000 */
[----:B------:R-:W-:Y:S01]  /*2980*/  ULEA UR4, UR4, UR37, 0x3 ;  /* 0x0000002504047291 */ /* 0x000fe2000f8e18ff */
[----:B-1----:R-:W-:-:S04]  /*2990*/  LOP3.LUT R3, R12, UR7, RZ, 0x3c, !PT ;  /* 0x000000070c037c12 */ /* 0x002fc8000f8e3cff */
[----:B------:R-:W-:-:S04]  /*29a0*/  SHF.L.U32 R0, R3, 0x1f, RZ ;  /* 0x0000001f03007819 */ /* 0x000fc800000006ff */
[----:B------:R-:W1:Y:S02]  /*29b0*/  SYNCS.PHASECHK.TRANS64 P0, [UR4+0x80], R0 ;  /* 0x00008000ff0075a7 */ /* 0x000e640008001004 */
[----:B-1----:R-:W-:Y:S05]  /*29c0*/  @P0 EXIT ;  /* 0x000000000000094d */ /* 0x002fea0003800000 */
[----:B------:R-:W-:Y:S02]  /*29d0*/  SHF.L.U32 R3, R3, 0x1f, RZ ;  /* 0x0000001f03037819 */ /* 0x000fe400000006ff */
[----:B------:R-:W-:-:S07]  /*29e0*/  MOV R0, UR4 ;  /* 0x0000000400007c02 */ /* 0x000fce0008000f00 */
.L_x_47:
[----:B-1----:R1:W2:Y:S02]  /*29f0*/  SYNCS.PHASECHK.TRANS64.TRYWAIT P0, [R0+URZ+0x80], R3 ;  /* 0x00008003000075a7 */ /* 0x0022a400080011ff */
[----:B--2---:R-:W-:Y:S05]  /*2a00*/  @!P0 NANOSLEEP.SYNCS 0x989680 ;  /* 0x009896800000895d */ /* 0x004fea0003900000 */
[----:B------:R-:W2:Y:S02]  /*2a10*/  @!P0 SYNCS.PHASECHK.TRANS64 P0, [R0+URZ+0x80], R3 ;  /* 0x00008003000085a7 */ /* 0x000ea400080010ff */
[----:B--2---:R-:W-:Y:S05]  /*2a20*/  @P0 EXIT ;  /* 0x000000000000094d */ /* 0x004fea0003800000 */
[----:B------:R-:W-:Y:S05]  /*2a30*/  BRA `(.L_x_47) ;  /* 0xfffffffc00ec7947 */ /* 0x000fea000383ffff */
.L_x_40:
[----:B------:R-:W-:-:S09]  /*2a40*/  UISETP.NE.AND UP1, UPT, UR8, URZ, UPT ;  /* 0x000000ff0800728c */ /* 0x000fd2000bf25270 */
[----:B------:R-:W-:Y:S05]  /*2a50*/  BRA.U UP1, `(.L_x_48) ;  /* 0x0000000d01cc7547 */ /* 0x000fea000b800000 */
[----:B------:R-:W-:Y:S01]  /*2a60*/  UMOV UR4, 0x40 ;  /* 0x0000004000047882 */ /* 0x000fe20000000000 */
[----:B------:R-:W-:Y:S01]  /*2a70*/  NOP ;  /* 0x0000000000007918 */ /* 0x000fe20000000000 */
[----:B------:R-:W-:Y:S01]  /*2a80*/  ULEA UR4, UR37, UR4, 0x18 ;  /* 0x0000000425047291 */ /* 0x000fe2000f8ec0ff */
[----:B------:R-:W-:Y:S02]  /*2a90*/  UMOV UR5, 0x400 ;  /* 0x0000040000057882 */ /* 0x000fe40000000000 */
[----:B------:R-:W-:-:S06]  /*2aa0*/  ULEA UR37, UR37, UR5, 0x18 ;  /* 0x0000000525257291 */ /* 0x000fcc000f8ec0ff */
[----:B------:R-:W1:Y:S02]  /*2ab0*/  LDS.U8 R0, [UR4+0x1c] ;  /* 0x00001c04ff007984 */ /* 0x000e640008000000 */
[----:B-1----:R-:W-:-:S13]  /*2ac0*/  ISETP.NE.AND P0, PT, R0, RZ, PT ;  /* 0x000000ff0000720c */ /* 0x002fda0003f05270 */
[----:B------:R-:W-:Y:S05]  /*2ad0*/  @P0 BRA `(.L_x_49) ;  /* 0x0000000000580947 */ /* 0x000fea0003800000 */
[----:B------:R-:W-:-:S13]  /*2ae0*/  ELECT P0, URZ, PT ;  /* 0x0000000000ff782f */ /* 0x000fda0003800000 */
[----:B------:R-:W-:Y:S05]  /*2af0*/  @!P0 BRA `(.L_x_50) ;  /* 0x0000000000608947 */ /* 0x000fea0003800000 */
[----:B------:R-:W-:Y:S01]  /*2b00*/  UMOV UR5, 0x10 ;  /* 0x0000001000057882 */ /* 0x000fe20000000000 */
[----:B------:R-:W-:Y:S01]  /*2b10*/  HFMA2 R0, -RZ, RZ, 0, 5.9604644775390625e-08 ;  /* 0x00000001ff007431 */ /* 0x000fe200000001ff */
[----:B------:R-:W-:-:S03]  /*2b20*/  MOV R2, 0xffff ;  /* 0x0000ffff00027802 */ /* 0x000fc60000000f00 */
[----:B------:R-:W-:Y:S04]  /*2b30*/  DEPBAR.LE SB1, 0x36 ;  /* 0x00009d800000791a */ /* 0x000fe80000000000 */
[----:B------:R-:W1:Y:S02]  /*2b40*/  UTCATOMSWS.FIND_AND_SET.ALIGN UP0, UR5, UR5 ;  /* 0x00000005000575e3 */ /* 0x000e640008000800 */
[----:B-1----:R-:W-:Y:S01]  /*2b50*/  MOV R3, UR5 ;  /* 0x0000000500037c02 */ /* 0x002fe20008000f00 */
[----:B------:R-:W-:Y:S06]  /*2b60*/  BRA.U UP0, `(.L_x_51) ;  /* 0x0000000100187547 */ /* 0x000fec000b800000 */
.L_x_52:
[----:B------:R-:W-:Y:S05]  /*2b70*/  NANOSLEEP 0x64 ;  /* 0x000000640000795d */ /* 0x000fea0003800000 */
[----:B------:R-:W-:-:S05]  /*2b80*/  UMOV UR5, 0x10 ;  /* 0x0000001000057882 */ /* 0x000fca0000000000 */
[----:B------:R-:W-:Y:S04]  /*2b90*/  DEPBAR.LE SB1, 0x36 ;  /* 0x00009d800000791a */ /* 0x000fe80000000000 */
[----:B------:R-:W1:Y:S02]  /*2ba0*/  UTCATOMSWS.FIND_AND_SET.ALIGN UP0, UR5, UR5 ;  /* 0x00000005000575e3 */ /* 0x000e640008000800 */
[----:B-1----:R-:W-:Y:S01]  /*2bb0*/  MOV R3, UR5 ;  /* 0x0000000500037c02 */ /* 0x002fe20008000f00 */
[----:B------:R-:W-:Y:S05]  /*2bc0*/  BRA.U !UP0, `(.L_x_52) ;  /* 0xfffffffd08e87547 */ /* 0x000fea000b83ffff */
.L_x_51:
[-C--:B------:R-:W-:Y:S02]  /*2bd0*/  SHF.L.U32 R2, R2, R3.reuse, RZ ;  /* 0x0000000302027219 */ /* 0x080fe400000006ff */
[----:B------:R-:W-:Y:S01]  /*2be0*/  SHF.L.U32 R0, R0, R3, RZ ;  /* 0x0000000300007219 */ /* 0x000fe200000006ff */
[----:B------:R-:W-:Y:S02]  /*2bf0*/  IMAD.SHL.U32 R3, R3, 0x20, RZ ;  /* 0x0000002003037824 */ /* 0x000fe400078e00ff */
[----:B------:R1:W-:Y:S04]  /*2c00*/  ATOMS.OR RZ, [UR4+0x14], R2 ;  /* 0x00001402ffff798c */ /* 0x0003e8000b000004 */
[----:B------:R1:W-:Y:S04]  /*2c10*/  ATOMS.OR RZ, [UR4+0x18], R0 ;  /* 0x00001800ffff798c */ /* 0x0003e8000b000004 */
[----:B------:R1:W-:Y:S01]  /*2c20*/  STS [UR37+0x120], R3 ;  /* 0x00012003ff007988 */ /* 0x0003e20008000825 */
[----:B------:R-:W-:Y:S05]  /*2c30*/  BRA `(.L_x_50) ;  /* 0x0000000000107947 */ /* 0x000fea0003800000 */
.L_x_49:
[----:B------:R-:W-:Y:S02]  /*2c40*/  MOV R0, 0xffffffff ;  /* 0xffffffff00007802 */ /* 0x000fe40000000f00 */
[----:B------:R-:W-:-:S03]  /*2c50*/  MOV R2, 0x2c80 ;  /* 0x00002c8000027802 */ /* 0x000fc60000000f00 */
[----:B------:R1:W-:Y:S04]  /*2c60*/  STS [UR37+0x120], R0 ;  /* 0x00012000ff007988 */ /* 0x0003e80008000825 */
[----:B-1-3-5:R-:W-:Y:S05]  /*2c70*/  CALL.REL.NOINC `($__internal_1_$__cuda_sm10x_tcgen05_guardrail_trap_phase_invalid_during_alloc) ;  /* 0x0000004c00b47944 */ /* 0x02afea0003c00000 */
.L_x_50:
[----:B------:R-:W-:Y:S05]  /*2c80*/  WARPSYNC.ALL ;  /* 0x0000000000007948 */ /* 0x000fea0003800000 */
[----:B------:R-:W2:Y:S01]  /*2c90*/  S2UR UR5, SR_CgaCtaId ;  /* 0x00000000000579c3 */ /* 0x000ea20000008800 */
[----:B------:R-:W-:Y:S01]  /*2ca0*/  UMOV UR4, 0x400 ;  /* 0x0000040000047882 */ /* 0x000fe20000000000 */
[----:B------:R-:W-:-:S06]  /*2cb0*/  NOP ;  /* 0x0000000000007918 */ /* 0x000fcc0000000000 */
[----:B------:R-:W-:Y:S06]  /*2cc0*/  BAR.ARV 0x6, 0xa0 ;  /* 0x0182800000007b1d */ /* 0x000fec0000002000 */
[----:B------:R-:W4:Y:S01]  /*2cd0*/  LDCU UR7, c[0x0][0x38c] ;  /* 0x00007180ff0777ac */ /* 0x000f220008000800 */
[----:B------:R-:W-:Y:S01]  /*2ce0*/  IMAD.MOV.U32 R11, RZ, RZ, 0x1 ;  /* 0x00000001ff0b7424 */ /* 0x000fe200078e00ff */
[----:B------:R-:W-:Y:S01]  /*2cf0*/  CS2R R8, SRZ ;  /* 0x0000000000087805 */ /* 0x000fe2000001ff00 */
[----:B------:R-:W-:Y:S01]  /*2d00*/  IMAD.MOV.U32 R10, RZ, RZ, RZ ;  /* 0x000000ffff0a7224 */ /* 0x000fe200078e00ff */
[----:B------:R-:W3:Y:S01]  /*2d10*/  LDCU UR6, c[0x0][0x38c] ;  /* 0x00007180ff0677ac */ /* 0x000ee20008000800 */
[----:B------:R-:W-:Y:S01]  /*2d20*/  UMOV UR15, URZ ;  /* 0x000000ff000f7c82 */ /* 0x000fe20008000000 */
[----:B------:R-:W-:Y:S01]  /*2d30*/  UMOV UR14, URZ ;  /* 0x000000ff000e7c82 */ /* 0x000fe20008000000 */
[----:B--2---:R-:W-:Y:S01]  /*2d40*/  ULEA UR5, UR5, UR4, 0x18 ;  /* 0x0000000405057291 */ /* 0x004fe2000f8ec0ff */
[----:B------:R-:W-:Y:S01]  /*2d50*/  UMOV UR24, 0x0 ;  /* 0x0000000000187882 */ /* 0x000fe20000000000 */
[----:B------:R-:W-:-:S02]  /*2d60*/  UMOV UR25, 0x4200490 ;  /* 0x0420049000197882 */ /* 0x000fc40000000000 */
[----:B------:R-:W-:Y:S02]  /*2d70*/  UIADD3 UR10, UPT, UPT, UR5, 0x4400, URZ ;  /* 0x00004400050a7890 */ /* 0x000fe4000fffe0ff */
[----:B------:R-:W-:Y:S02]  /*2d80*/  UIADD3 UR11, UPT, UPT, UR5, 0xc400, URZ ;  /* 0x0000c400050b7890 */ /* 0x000fe4000fffe0ff */
[----:B----4-:R-:W-:Y:S01]  /*2d90*/  UIADD3 UR7, UPT, UPT, UR7, 0x7f, URZ ;  /* 0x0000007f07077890 */ /* 0x010fe2000fffe0ff */
[----:B-1----:R-:W1:Y:S01]  /*2da0*/  LDS R0, [UR5+0x120] ;  /* 0x00012005ff007984 */ /* 0x002e620008000800 */
[----:B------:R-:W-:Y:S02]  /*2db0*/  USHF.R.U32.HI UR10, URZ, 0x4, UR10 ;  /* 0x00000004ff0a7899 */ /* 0x000fe4000801160a */
[----:B------:R-:W-:Y:S02]  /*2dc0*/  USHF.R.S32.HI UR4, URZ, 0x1f, UR7 ;  /* 0x0000001fff047899 */ /* 0x000fe40008011407 */
[----:B------:R-:W-:-:S02]  /*2dd0*/  USHF.R.U32.HI UR11, URZ, 0x4, UR11 ;  /* 0x00000004ff0b7899 */ /* 0x000fc4000801160b */
[----:B------:R-:W-:Y:S02]  /*2de0*/  ULEA.HI UR4, UR4, UR7, URZ, 0x7 ;  /* 0x0000000704047291 */ /* 0x000fe4000f8f38ff */
[----:B------:R-:W-:Y:S02]  /*2df0*/  ULOP3.LUT UR10, UR10, 0x3fff, URZ, 0xc0, !UPT ;  /* 0x00003fff0a0a7892 */ /* 0x000fe4000f8ec0ff */
[----:B------:R-:W-:Y:S02]  /*2e00*/  USHF.R.S32.HI UR4, URZ, 0x7, UR4 ;  /* 0x00000007ff047899 */ /* 0x000fe40008011404 */
[----:B------:R-:W-:Y:S02]  /*2e10*/  ULOP3.LUT UR11, UR11, 0x3fff, URZ, 0xc0, !UPT ;  /* 0x00003fff0b0b7892 */ /* 0x000fe4000f8ec0ff */
[----:B------:R-:W-:Y:S01]  /*2e20*/  UISETP.LT.AND UP0, UPT, UR4, 0x1, UPT ;  /* 0x000000010400788c */ /* 0x000fe2000bf01270 */
[----:B------:R-:W-:Y:S01]  /*2e30*/  UMOV UR22, 0x0 ;  /* 0x0000000000167882 */ /* 0x000fe20000000000 */
[----:B------:R-:W-:-:S02]  /*2e40*/  UMOV UR23, 0x4200490 ;  /* 0x0420049000177882 */ /* 0x000fc40000000000 */
[----:B------:R-:W-:Y:S02]  /*2e50*/  USEL UR9, UR4, 0x1, !UP0 ;  /* 0x0000000104097887 */ /* 0x000fe4000c000000 */
[----:B------:R-:W-:Y:S02]  /*2e60*/  ULOP3.LUT UR10, UR10, 0x10000, URZ, 0xfc, !UPT ;  /* 0x000100000a0a7892 */ /* 0x000fe4000f8efcff */
[----:B------:R-:W-:Y:S02]  /*2e70*/  ULOP3.LUT UR11, UR11, 0x10000, URZ, 0xfc, !UPT ;  /* 0x000100000b0b7892 */ /* 0x000fe4000f8efcff */
[----:B------:R-:W-:Y:S02]  /*2e80*/  UIADD3 UR9, UPT, UPT, -UR9, URZ, URZ ;  /* 0x000000ff09097290 */ /* 0x000fe4000fffe1ff */
[----:B---3--:R-:W-:Y:S01]  /*2e90*/  UISETP.GE.AND UP3, UPT, UR6, 0x1, UPT ;  /* 0x000000010600788c */ /* 0x008fe2000bf66270 */
[----:B------:R-:W-:Y:S01]  /*2ea0*/  UMOV UR20, 0x0 ;  /* 0x0000000000147882 */ /* 0x000fe20000000000 */
[----:B------:R-:W-:Y:S01]  /*2eb0*/  UMOV UR21, 0x4200490 ;  /* 0x0420049000157882 */ /* 0x000fe20000000000 */
[----:B------:R-:W-:Y:S01]  /*2ec0*/  UMOV UR18, 0x0 ;  /* 0x0000000000127882 */ /* 0x000fe20000000000 */
[----:B------:R-:W-:Y:S01]  /*2ed0*/  UMOV UR19, 0x4200490 ;  /* 0x0420049000137882 */ /* 0x000fe20000000000 */
[----:B-1----:R-:W-:-:S15]  /*2ee0*/  R2UR UR16, R0 ;  /* 0x00000000001072ca */ /* 0x002fde00000e0000 */
.L_x_59:
[----:B------:R-:W-:Y:S02]  /*2ef0*/  LEA R0, R10, UR5, 0x3 ;  /* 0x000000050a007c11 */ /* 0x000fe4000f8e18ff */
[----:B------:R-:W-:Y:S02]  /*2f00*/  SHF.L.U32 R5, R9, 0x1f, RZ ;  /* 0x0000001f09057819 */ /* 0x000fe400000006ff */
[----:B------:R-:W-:Y:S01]  /*2f10*/  PLOP3.LUT P0, PT, PT, PT, UP3, 0x80, 0x8 ;  /* 0x000000000008781c */ /* 0x000fe20003f0f038 */
[----:B------:R-:W-:Y:S01]  /*2f20*/  VIADD R3, R0, 0x80 ;  /* 0x0000008000037836 */ /* 0x000fe20000000000 */
[----:B-1----:R-:W1:Y:S02]  /*2f30*/  SYNCS.PHASECHK.TRANS64.TRYWAIT P1, [R0+URZ+0x70], R5 ;  /* 0x00007005000075a7 */ /* 0x002e6400080211ff */
[----:B-1-3--:R-:W-:Y:S09]  /*2f40*/  @!P1 BRA `(.L_x_53) ;  /* 0x00000044008c9947 */ /* 0x00aff20003800000 */
.L_x_120:
[----:B------:R-:W-:Y:S01]  /*2f50*/  LEA R4, R10, UR5, 0x4 ;  /* 0x000000050a047c11 */ /* 0x000fe2000f8e20ff */
[----:B------:R-:W-:Y:S01]  /*2f60*/  @UP3 ULEA UR6, UR14, UR5, 0x3 ;  /* 0x000000050e063291 */ /* 0x000fe2000f8e18ff */
[----:B------:R-:W-:Y:S01]  /*2f70*/  PLOP3.LUT P2, PT, PT, PT, PT, 0x80, 0x8 ;  /* 0x000000000008781c */ /* 0x000fe20003f4f070 */
[----:B------:R-:W-:Y:S01]  /*2f80*/  ULEA UR7, UR15, UR5, 0x3 ;  /* 0x000000050f077291 */ /* 0x000fe2000f8e18ff */
[----:B------:R-:W-:Y:S02]  /*2f90*/  PRMT R3, RZ, 0x654, R3 ;  /* 0x00000654ff037816 */ /* 0x000fe40000000003 */
[----:B-1----:R-:W1:Y:S01]  /*2fa0*/  LDS.128 R4, [R4+0x100] ;  /* 0x0001000004047984 */ /* 0x002e620000000c00 */
[----:B------:R-:W-:Y:S02]  /*2fb0*/  @P0 SHF.L.U32 R2, R8, 0x1f, RZ ;  /* 0x0000001f08020819 */ /* 0x000fe400000006ff */
[----:B------:R-:W-:Y:S01]  /*2fc0*/  SHF.L.U32 R0, R11, 0x1f, RZ ;  /* 0x0000001f0b007819 */ /* 0x000fe200000006ff */
[----:B------:R-:W-:Y:S01]  /*2fd0*/  @!PT LDS RZ, [RZ] ;  /* 0x00000000fffff984 */ /* 0x000fe20000000800 */
[----:B------:R-:W-:Y:S01]  /*2fe0*/  @!PT LDS RZ, [RZ] ;  /* 0x00000000fffff984 */ /* 0x000fe20000000800 */
[----:B------:R-:W-:Y:S01]  /*2ff0*/  @!PT LDS RZ, [RZ] ;  /* 0x00000000fffff984 */ /* 0x000fe20000000800 */
[----:B------:R-:W-:Y:S01]  /*3000*/  @!PT LDS RZ, [RZ] ;  /* 0x00000000fffff984 */ /* 0x000fe20000000800 */
[----:B------:R2:W-:Y:S06]  /*3010*/  MEMBAR.ALL.CTA ;  /* 0x0000000000007992 */ /* 0x0005ec0000008000 */
[----:B--2---:R-:W2:Y:S02]  /*3020*/  FENCE.VIEW.ASYNC.S ;  /* 0x00000000000073c6 */ /* 0x004ea40000000000 */
[----:B--2---:R2:W-:Y:S01]  /*3030*/  SYNCS.ARRIVE.TRANS64.RED.A1T0 RZ, [R3+URZ], RZ ;  /* 0x000000ff03ff79a7 */ /* 0x0045e200081004ff */
[----:B------:R2:W3:Y:S01]  /*3040*/  @P0 SYNCS.PHASECHK.TRANS64.TRYWAIT P2, [UR6], R2 ;  /* 0x00000002ff0005a7 */ /* 0x0004e20008041106 */
[----:B------:R-:W-:Y:S01]  /*3050*/  ULEA.HI UR6, UR15, UR15, URZ, 0x1 ;  /* 0x0000000f0f067291 */ /* 0x000fe2000f8f08ff */
[----:B-1----:R-:W-:-:S03]  /*3060*/  LOP3.LUT P1, RZ, R6, 0x1, RZ, 0xc0, !PT ;  /* 0x0000000106ff7812 */ /* 0x002fc6000782c0ff */
[----:B------:R-:W-:Y:S02]  /*3070*/  USHF.L.U32 UR8, UR6, 0x6, URZ ;  /* 0x0000000606087899 */ /* 0x000fe400080006ff */
[----:B------:R-:W-:Y:S02]  /*3080*/  ULOP3.LUT UR6, UR6, 0xffe, URZ, 0xc0, !UPT ;  /* 0x00000ffe06067892 */ /* 0x000fe4000f8ec0ff */
[----:B------:R-:W-:Y:S02]  /*3090*/  ULOP3.LUT UR8, UR8, 0xffffff80, URZ, 0xc0, !UPT ;  /* 0xffffff8008087892 */ /* 0x000fe4000f8ec0ff */
[----:B------:R-:W-:Y:S02]  /*30a0*/  UIADD3 UR6, UPT, UPT, -UR6, UR15, URZ ;  /* 0x0000000f06067290 */ /* 0x000fe4000fffe1ff */
[----:B------:R-:W-:Y:S01]  /*30b0*/  UIADD3 UR8, UPT, UPT, UR16, UR8, URZ ;  /* 0x0000000810087290 */ /* 0x000fe2000fffe0ff */
[----:B------:R-:W1:Y:S03]  /*30c0*/  SYNCS.PHASECHK.TRANS64.TRYWAIT P0, [UR7+0xb0], R0 ;  /* 0x0000b000ff0075a7 */ /* 0x000e660008001107 */
[----:B------:R-:W-:Y:S01]  /*30d0*/  ULEA UR8, UR6, UR8, 0x14 ;  /* 0x0000000806087291 */ /* 0x000fe2000f8ea0ff */
[----:B-123--:R-:W-:Y:S11]  /*30e0*/  @!P0 BRA `(.L_x_54) ;  /* 0x0000004400388947 */ /* 0x00eff60003800000 */
.L_x_122:
[----:B------:R-:W-:Y:S01]  /*30f0*/  IADD3 R10, PT, PT, R10, 0x1, RZ ;  /* 0x000000010a0a7810 */ /* 0x000fe20007ffe0ff */
[----:B------:R-:W-:Y:S06]  /*3100*/  BRA.U !UP3, `(.L_x_55) ;  /* 0x000000010bc07547 */ /* 0x000fec000b800000 */
[----:B------:R-:W-:Y:S01]  /*3110*/  UPLOP3.LUT UP4, UPT, UPT, UPT, UPT, 0x40, 0x4 ;  /* 0x000000000004789c */ /* 0x000fe20003f8e870 */
[----:B------:R-:W-:Y:S01]  /*3120*/  UMOV UR13, UR9 ;  /* 0x00000009000d7c82 */ /* 0x000fe20008000000 */
[----:B------:R-:W-:Y:S01]  /*3130*/  UMOV UR12, UR4 ;  /* 0x00000004000c7c82 */ /* 0x000fe20008000000 */
[----:B------:R-:W-:-:S08]  /*3140*/  UMOV UR17, UR14 ;  /* 0x0000000e00117c82 */ /* 0x000fd00008000000 */
.L_x_58:
[----:B------:R-:W-:Y:S02]  /*3150*/  UIADD3 UR13, UPT, UPT, UR13, 0x1, URZ ;  /* 0x000000010d0d7890 */ /* 0x000fe4000fffe0ff */
[----:B--2---:R-:W-:Y:S02]  /*3160*/  ULEA UR6, UR17, UR5, 0x3 ;  /* 0x0000000511067291 */ /* 0x004fe4000f8e18ff */
[----:B------:R-:W-:Y:S01]  /*3170*/  UISETP.NE.AND UP0, UPT, UR13, URZ, UPT ;  /* 0x000000ff0d00728c */ /* 0x000fe2000bf05270 */
[----:B---3--:R-:W-:Y:S10]  /*3180*/  @P2 BRA `(.L_x_56) ;  /* 0x00000000000c2947 */ /* 0x008ff40003800000 */
[----:B-1----:R-:W-:Y:S04]  /*3190*/  SHF.L.U32 R3, R8, 0x1f, RZ ;  /* 0x0000001f08037819 */ /* 0x002fe800000006ff */
[----:B------:R-:W1:Y:S02]  /*31a0*/  SYNCS.PHASECHK.TRANS64.TRYWAIT P0, [UR6], R3 ;  /* 0x00000003ff0075a7 */ /* 0x000e640008001106 */
[----:B-1----:R-:W-:Y:S05]  /*31b0*/  @!P0 BRA `(.L_x_57) ;  /* 0x00000044001c8947 */ /* 0x002fea0003800000 */
.L_x_56:
[----:B------:R-:W-:Y:S01]  /*31c0*/  UISETP.NE.AND UP1, UPT, UR12, 0x1, UPT ;  /* 0x000000010c00788c */ /* 0x000fe2000bf25270 */
[----:B------:R-:W-:Y:S01]  /*31d0*/  PLOP3.LUT P2, PT, PT, PT, PT, 0x80, 0x8 ;  /* 0x000000000008781c */ /* 0x000fe20003f4f070 */
[----:B------:R-:W-:Y:S02]  /*31e0*/  UIADD3 UR14, UPT, UPT, UR17, 0x1, URZ ;  /* 0x00000001110e7890 */ /* 0x000fe4000fffe0ff */
[----:B------:R-:W-:Y:S02]  /*31f0*/  ULEA UR28, UR17, UR11, 0xa ;  /* 0x0000000b111c7291 */ /* 0x000fe4000f8e50ff */
[----:B------:R-:W-:Y:S01]  /*3200*/  UISETP.NE.AND UP2, UPT, UR14, 0x4, UPT ;  /* 0x000000040e00788c */ /* 0x000fe2000bf45270 */
[----:B------:R-:W-:Y:S01]  /*3210*/  PLOP3.LUT P0, PT, PT, PT, UP1, 0x80, 0x8 ;  /* 0x000000000008781c */ /* 0x000fe20003f0f018 */
[----:B------:R-:W-:Y:S02]  /*3220*/  UIADD3 UR40, UPT, UPT, UR28, 0x2, URZ ;  /* 0x000000021c287890 */ /* 0x000fe4000fffe0ff */
[----:B------:R-:W-:Y:S02]  /*3230*/  USEL UR27, URZ, 0x1, UP2 ;  /* 0x00000001ff1b7887 */ /* 0x000fe40009000000 */
[----:B------:R-:W-:Y:S02]  /*3240*/  USEL UR14, UR14, URZ, UP2 ;  /* 0x000000ff0e0e7287 */ /* 0x000fe40009000000 */
[----:B------:R-:W-:Y:S02]  /*3250*/  UIADD3 UR36, UPT, UPT, UR28, 0x4, URZ ;  /* 0x000000041c247890 */ /* 0x000fe4000fffe0ff */
[----:B------:R-:W-:Y:S01]  /*3260*/  @UP1 ULEA UR26, UR14, UR5, 0x3 ;  /* 0x000000050e1a1291 */ /* 0x000fe2000f8e18ff */
[----:B------:R-:W-:Y:S01]  /*3270*/  LOP3.LUT R8, R8, UR27, RZ, 0x3c, !PT ;  /* 0x0000001b08087c12 */ /* 0x000fe2000f8e3cff */
[----:B------:R-:W-:Y:S02]  /*3280*/  UIADD3 UR32, UPT, UPT, UR28, 0x6, URZ ;  /* 0x000000061c207890 */ /* 0x000fe4000fffe0ff */
[----:B------:R-:W-:Y:S01]  /*3290*/  UIADD3 UR6, UPT, UPT, UR6, 0x20, URZ ;  /* 0x0000002006067890 */ /* 0x000fe2000fffe0ff */
[----:B-1----:R-:W-:Y:S01]  /*32a0*/  @P0 SHF.L.U32 R0, R8, 0x1f, RZ ;  /* 0x0000001f08000819 */ /* 0x002fe200000006ff */
[----:B------:R-:W-:Y:S01]  /*32b0*/  UIADD3 UR12, UPT, UPT, UR12, -0x1, URZ ;  /* 0xffffffff0c0c7890 */ /* 0x000fe2000fffe0ff */
[----:B------:R-:W-:Y:S02]  /*32c0*/  UMOV UR29, 0x40004040 ;  /* 0x40004040001d7882 */ /* 0x000fe40000000000 */
[----:B------:R2:W3:Y:S01]  /*32d0*/  @P0 SYNCS.PHASECHK.TRANS64.TRYWAIT P2, [UR26], R0 ;  /* 0x00000000ff0005a7 */ /* 0x0004e2000804111a */
[----:B------:R-:W-:Y:S01]  /*32e0*/  ULEA UR26, UR17, UR10, 0x9 ;  /* 0x0000000a111a7291 */ /* 0x000fe2000f8e48ff */
[----:B------:R-:W-:Y:S01]  /*32f0*/  UMOV UR27, 0x40004040 ;  /* 0x40004040001b7882 */ /* 0x000fe20000000000 */
[----:B------:R-:W-:Y:S02]  /*3300*/  UMOV UR41, 0x40004040 ;  /* 0x4000404000297882 */ /* 0x000fe40000000000 */
[----:B------:R-:W-:Y:S02]  /*3310*/  UIADD3 UR38, UPT, UPT, UR26, 0x2, URZ ;  /* 0x000000021a267890 */ /* 0x000fe4000fffe0ff */
[----:B------:R-:W-:Y:S02]  /*3320*/  UIADD3 UR34, UPT, UPT, UR26, 0x4, URZ ;  /* 0x000000041a227890 */ /* 0x000fe4000fffe0ff */
[----:B------:R-:W-:Y:S01]  /*3330*/  UIADD3 UR30, UPT, UPT, UR26, 0x6, URZ ;  /* 0x000000061a1e7890 */ /* 0x000fe2000fffe0ff */
[----:B------:R2:W-:Y:S01]  /*3340*/  UTCQMMA gdesc[UR26], gdesc[UR28], tmem[UR8], tmem[UR24], idesc[UR25], UP4 ;  /* 0x00ff181c1a0075ea */ /* 0x0005e2000a000308 */
[----:B------:R-:W-:Y:S01]  /*3350*/  UPLOP3.LUT UP4, UPT, UPT, UPT, UPT, 0x80, 0x8 ;  /* 0x000000000008789c */ /* 0x000fe20003f8f070 */
[----:B------:R-:W-:Y:S01]  /*3360*/  UMOV UR39, 0x40004040 ;  /* 0x4000404000277882 */ /* 0x000fe20000000000 */
[----:B------:R-:W-:Y:S01]  /*3370*/  UMOV UR37, 0x40004040 ;  /* 0x4000404000257882 */ /* 0x000fe20000000000 */
[----:B------:R2:W-:Y:S01]  /*3380*/  UTCQMMA gdesc[UR38], gdesc[UR40], tmem[UR8], tmem[UR22], idesc[UR23], UPT ;  /* 0x00ff1628260075ea */ /* 0x0005e2000b800308 */
[----:B------:R-:W-:Y:S01]  /*3390*/  UMOV UR35, 0x40004040 ;  /* 0x4000404000237882 */ /* 0x000fe20000000000 */
[----:B------:R-:W-:Y:S01]  /*33a0*/  UMOV UR33, 0x40004040 ;  /* 0x4000404000217882 */ /* 0x000fe20000000000 */
[----:B------:R-:W-:Y:S01]  /*33b0*/  UMOV UR31, 0x40004040 ;  /* 0x40004040001f7882 */ /* 0x000fe20000000000 */
[----:B------:R2:W-:Y:S01]  /*33c0*/  UTCQMMA gdesc[UR34], gdesc[UR36], tmem[UR8], tmem[UR20], idesc[UR21], UPT ;  /* 0x00ff1424220075ea */ /* 0x0005e2000b800308 */
[----:B------:R2:W-:Y:S01]  /*33d0*/  UTCQMMA gdesc[UR30], gdesc[UR32], tmem[UR8], tmem[UR18], idesc[UR19], UPT ;  /* 0x00ff12201e0075ea */ /* 0x0005e2000b800308 */
[----:B------:R2:W-:Y:S01]  /*33e0*/  UTCBAR [UR6], URZ ;  /* 0x000000ff060073e9 */ /* 0x0005e200080000ff */
[----:B------:R-:W-:Y:S01]  /*33f0*/  UMOV UR17, UR14 ;  /* 0x0000000e00117c82 */ /* 0x000fe20008000000 */
[----:B------:R-:W-:Y:S05]  /*3400*/  BRA.U UP0, `(.L_x_58) ;  /* 0xfffffffd00507547 */ /* 0x000fea000b83ffff */
.L_x_55:
[----:B------:R-:W-:Y:S01]  /*3410*/  UIADD3 UR15, UPT, UPT, UR15, 0x1, URZ ;  /* 0x000000010f0f7890 */ /* 0x000fe2000fffe0ff */
[C---:B------:R-:W-:Y:S01]  /*3420*/  ISETP.NE.AND P0, PT, R10.reuse, 0x2, PT ;  /* 0x000000020a00780c */ /* 0x040fe20003f05270 */
[----:B------:R-:W-:Y:S02]  /*3430*/  UIADD3 UR7, UPT, UPT, UR7, 0x90, URZ ;  /* 0x0000009007077890 */ /* 0x000fe4000fffe0ff */
[----:B------:R-:W-:Y:S01]  /*3440*/  UISETP.NE.AND UP0, UPT, UR15, 0x4, UPT ;  /* 0x000000040f00788c */ /* 0x000fe2000bf05270 */
[----:B-12---:R-:W-:Y:S02]  /*3450*/  SEL R0, RZ, 0x1, P0 ;  /* 0x00000001ff007807 */ /* 0x006fe40000000000 */
[----:B------:R-:W-:Y:S01]  /*3460*/  SEL R10, R10, RZ, P0 ;  /* 0x000000ff0a0a7207 */ /* 0x000fe20000000000 */
[----:B------:R-:W-:Y:S01]  /*3470*/  USEL UR6, URZ, 0x1, UP0 ;  /* 0x00000001ff067887 */ /* 0x000fe20008000000 */
[----:B------:R-:W-:Y:S01]  /*3480*/  LOP3.LUT R9, R9, R0, RZ, 0x3c, !PT ;  /* 0x0000000009097212 */ /* 0x000fe200078e3cff */
[----:B------:R-:W-:Y:S01]  /*3490*/  USEL UR15, UR15, URZ, UP0 ;  /* 0x000000ff0f0f7287 */ /* 0x000fe20008000000 */
[----:B------:R1:W-:Y:S03]  /*34a0*/  UTCBAR [UR7], URZ ;  /* 0x000000ff070073e9 */ /* 0x0003e600080000ff */
[----:B------:R-:W-:Y:S01]  /*34b0*/  LOP3.LUT R11, R11, UR6, RZ, 0x3c, !PT ;  /* 0x000000060b0b7c12 */ /* 0x000fe2000f8e3cff */
[----:B------:R-:W-:Y:S07]  /*34c0*/  @P1 BRA `(.L_x_59) ;  /* 0xfffffff800881947 */ /* 0x000fee000383ffff */
[----:B------:R-:W2:Y:S01]  /*34d0*/  S2UR UR4, SR_CgaCtaId ;  /* 0x00000000000479c3 */ /* 0x000ea20000008800 */
[----:B------:R-:W-:Y:S01]  /*34e0*/  ELECT P0, URZ, PT ;  /* 0x0000000000ff782f */ /* 0x000fe20003800000 */
[----:B------:R-:W-:Y:S01]  /*34f0*/  IMAD.MOV.U32 R0, RZ, RZ, 0x1 ;  /* 0x00000001ff007424 */ /* 0x000fe200078e00ff */
[----:B------:R-:W-:Y:S01]  /*3500*/  UIADD3 UR5, UPT, UPT, UR5, 0xb0, URZ ;  /* 0x000000b005057890 */ /* 0x000fe2000fffe0ff */
[----:B------:R-:W-:Y:S01]  /*3510*/  SHF.L.U32 R3, R11, 0x1f, RZ ;  /* 0x0000001f0b037819 */ /* 0x000fe200000006ff */
[----:B------:R-:W-:-:S03]  /*3520*/  UMOV UR6, 0x40 ;  /* 0x0000004000067882 */ /* 0x000fc60000000000 */
[----:B------:R-:W-:Y:S01]  /*3530*/  UVIRTCOUNT.DEALLOC.SMPOOL 0x80 ;  /* 0x000000800000784c */ /* 0x000fe20000000000 */
[----:B--2---:R-:W-:Y:S02]  /*3540*/  ULEA UR4, UR4, UR6, 0x18 ;  /* 0x0000000604047291 */ /* 0x004fe4000f8ec0ff */
[----:B------:R-:W-:-:S07]  /*3550*/  ULEA UR6, UR15, UR5, 0x3 ;  /* 0x000000050f067291 */ /* 0x000fce000f8e18ff */
[----:B------:R2:W-:Y:S02]  /*3560*/  @P0 STS.U8 [UR4+0x1c], R0 ;  /* 0x00001c00ff000988 */ /* 0x0005e40008000004 */
[----:B------:R-:W4:Y:S02]  /*3570*/  SYNCS.PHASECHK.TRANS64.TRYWAIT P0, [UR6], R3 ;  /* 0x00000003ff0075a7 */ /* 0x000f240008001106 */
[----:B--2-4-:R-:W-:Y:S05]  /*3580*/  @!P0 BRA `(.L_x_60) ;  /* 0x0000004000408947 */ /* 0x014fea0003800000 */
.L_x_125:
[----:B-1----:R-:W-:-:S04]  /*3590*/  UIADD3 UR7, UPT, UPT, UR15, 0x1, URZ ;  /* 0x000000010f077890 */ /* 0x002fc8000fffe0ff */
[----:B------:R-:W-:-:S04]  /*35a0*/  UISETP.NE.AND UP0, UPT, UR7, 0x4, UPT ;  /* 0x000000040700788c */ /* 0x000fc8000bf05270 */
[----:B------:R-:W-:Y:S02]  /*35b0*/  USEL UR8, URZ, 0x1, UP0 ;  /* 0x00000001ff087887 */ /* 0x000fe40008000000 */
[----:B------:R-:W-:-:S04]  /*35c0*/  USEL UR7, UR7, URZ, UP0 ;  /* 0x000000ff07077287 */ /* 0x000fc80008000000 */
[----:B------:R-:W-:Y:S01]  /*35d0*/  ULEA UR6, UR7, UR5, 0x3 ;  /* 0x0000000507067291 */ /* 0x000fe2000f8e18ff */
[----:B------:R-:W-:-:S04]  /*35e0*/  LOP3.LUT R2, R11, UR8, RZ, 0x3c, !PT ;  /* 0x000000080b027c12 */ /* 0x000fc8000f8e3cff */
[----:B--2---:R-:W-:-:S04]  /*35f0*/  SHF.L.U32 R3, R2, 0x1f, RZ ;  /* 0x0000001f02037819 */ /* 0x004fc800000006ff */
[----:B------:R-:W1:Y:S02]  /*3600*/  SYNCS.PHASECHK.TRANS64.TRYWAIT P0, [UR6], R3 ;  /* 0x00000003ff0075a7 */ /* 0x000e640008001106 */
[----:B-1----:R-:W-:Y:S05]  /*3610*/  @!P0 BRA `(.L_x_61) ;  /* 0x0000004000348947 */ /* 0x002fea0003800000 */
.L_x_127:
        /* <DEDUP_REMOVED lines=9> */
.L_x_129:
[----:B------:R-:W-:-:S04]  /*36b0*/  UIADD3 UR7, UPT, UPT, UR7, 0x1, URZ ;  /* 0x0000000107077890 */ /* 0x000fc8000fffe0ff */
[----:B------:R-:W-:-:S04]  /*36c0*/  UISETP.NE.AND UP0, UPT, UR7, 0x4, UPT ;  /* 0x000000040700788c */ /* 0x000fc8000bf05270 */
[----:B------:R-:W-:Y:S02]  /*36d0*/  USEL UR6, URZ, 0x1, UP0 ;  /* 0x00000001ff067887 */ /* 0x000fe40008000000 */
[----:B------:R-:W-:-:S04]  /*36e0*/  USEL UR7, UR7, URZ, UP0 ;  /* 0x000000ff07077287 */ /* 0x000fc80008000000 */
[----:B------:R-:W-:Y:S01]  /*36f0*/  ULEA UR7, UR7, UR5, 0x3 ;  /* 0x0000000507077291 */ /* 0x000fe2000f8e18ff */
[----:B-1----:R-:W-:-:S04]  /*3700*/  LOP3.LUT R3, R2, UR6, RZ, 0x3c, !PT ;  /* 0x0000000602037c12 */ /* 0x002fc8000f8e3cff */
[----:B------:R-:W-:-:S04]  /*3710*/  SHF.L.U32 R3, R3, 0x1f, RZ ;  /* 0x0000001f03037819 */ /* 0x000fc800000006ff */
[----:B------:R-:W1:Y:S02]  /*3720*/  SYNCS.PHASECHK.TRANS64.TRYWAIT P0, [UR7], R3 ;  /* 0x00000003ff0075a7 */ /* 0x000e640008001107 */
[----:B-1----:R-:W-:Y:S05]  /*3730*/  @!P0 BRA `(.L_x_63) ;  /* 0x00000040001c8947 */ /* 0x002fea0003800000 */
.L_x_131:
[----:B------:R-:W-:Y:S01]  /*3740*/  NOP ;  /* 0x0000000000007918 */ /* 0x000fe20000000000 */
[----:B-1----:R-:W1:Y:S01]  /*3750*/  LDS R0, [UR4+0x14] ;  /* 0x00001404ff007984 */ /* 0x002e620008000800 */
[----:B------:R-:W-:Y:S01]  /*3760*/  ULOP3.LUT UR6, UR16, 0xffff, URZ, 0xc0, !UPT ;  /* 0x0000ffff10067892 */ /* 0x000fe2000f8ec0ff */
[----:B------:R-:W-:Y:S01]  /*3770*/  UMOV UR8, 0xffff ;  /* 0x0000ffff00087882 */ /* 0x000fe20000000000 */
[----:B------:R-:W-:Y:S02]  /*3780*/  UMOV UR5, 0x1 ;  /* 0x0000000100057882 */ /* 0x000fe40000000000 */
[----:B------:R-:W-:-:S04]  /*3790*/  USHF.R.U32.HI UR6, URZ, 0x5, UR6 ;  /* 0x00000005ff067899 */ /* 0x000fc80008011606 */
[----:B------:R-:W-:Y:S02]  /*37a0*/  USHF.L.U32 UR8, UR8, UR6, URZ ;  /* 0x0000000608087299 */ /* 0x000fe400080006ff */
[----:B------:R-:W-:-:S04]  /*37b0*/  USHF.L.U32 UR5, UR5, UR6, URZ ;  /* 0x0000000605057299 */ /* 0x000fc800080006ff */
[----:B-1----:R-:W-:-:S04]  /*37c0*/  LOP3.LUT R0, R0, UR8, RZ, 0xc0, !PT ;  /* 0x0000000800007c12 */ /* 0x002fc8000f8ec0ff */
[----:B------:R-:W-:-:S13]  /*37d0*/  ISETP.NE.AND P0, PT, R0, UR8, PT ;  /* 0x0000000800007c0c */ /* 0x000fda000bf05270 */
[----:B------:R-:W-:Y:S05]  /*37e0*/  @P0 BRA `(.L_x_64) ;  /* 0x0000000000580947 */ /* 0x000fea0003800000 */
[----:B------:R-:W1:Y:S02]  /*37f0*/  LDS R0, [UR4+0x18] ;  /* 0x00001804ff007984 */ /* 0x000e640008000800 */
[----:B-1----:R-:W-:-:S04]  /*3800*/  LOP3.LUT R0, R0, UR5, RZ, 0xc0, !PT ;  /* 0x0000000500007c12 */ /* 0x002fc8000f8ec0ff */
[----:B------:R-:W-:-:S13]  /*3810*/  ISETP.NE.AND P0, PT, R0, UR5, PT ;  /* 0x0000000500007c0c */ /* 0x000fda000bf05270 */
[----:B------:R-:W-:Y:S05]  /*3820*/  @P0 BRA `(.L_x_65) ;  /* 0x00000000003c0947 */ /* 0x000fea0003800000 */
[----:B------:R-:W1:Y:S01]  /*3830*/  S2R R2, SR_LANEID ;  /* 0x0000000000027919 */ /* 0x000e620000000000 */
[----:B------:R-:W-:Y:S01]  /*3840*/  ULOP3.LUT UR8, URZ, UR8, URZ, 0x33, !UPT ;  /* 0x00000008ff087292 */ /* 0x000fe2000f8e33ff */
[----:B------:R-:W-:Y:S01]  /*3850*/  LOP3.LUT R4, RZ, UR5, RZ, 0x33, !PT ;  /* 0x00000005ff047c12 */ /* 0x000fe2000f8e33ff */
[----:B------:R-:W-:Y:S02]  /*3860*/  VOTEU.ANY UR7, UPT, PT ;  /* 0x0000000000077886 */ /* 0x000fe400038e0100 */
[----:B------:R-:W-:Y:S01]  /*3870*/  UFLO.U32 UR7, UR7 ;  /* 0x00000007000772bd */ /* 0x000fe200080e0000 */
[----:B------:R-:W2:Y:S01]  /*3880*/  REDUX UR5, R4 ;  /* 0x00000000040573c4 */ /* 0x000ea20000000000 */
[----:B------:R-:W-:-:S06]  /*3890*/  IMAD.U32 R0, RZ, RZ, UR8 ;  /* 0x00000008ff007e24 */ /* 0x000fcc000f8e00ff */
[----:B------:R4:W-:Y:S01]  /*38a0*/  UTCATOMSWS.AND URZ, UR8 ;  /* 0x0000000800ff79e3 */ /* 0x0009e20008000000 */
[----:B------:R-:W3:Y:S01]  /*38b0*/  REDUX UR6, R0 ;  /* 0x00000000000673c4 */ /* 0x000ee20000000000 */
[----:B-1----:R-:W-:Y:S01]  /*38c0*/  ISETP.EQ.U32.AND P0, PT, R2, UR7, PT ;  /* 0x0000000702007c0c */ /* 0x002fe2000bf02070 */
[----:B--2---:R-:W-:Y:S01]  /*38d0*/  IMAD.U32 R2, RZ, RZ, UR5 ;  /* 0x00000005ff027e24 */ /* 0x004fe2000f8e00ff */
[----:B---3--:R-:W-:-:S11]  /*38e0*/  MOV R3, UR6 ;  /* 0x0000000600037c02 */ /* 0x008fd60008000f00 */
[----:B------:R4:W-:Y:S04]  /*38f0*/  @P0 ATOMS.AND RZ, [UR4+0x14], R3 ;  /* 0x00001403ffff098c */ /* 0x0009e8000a800004 */
[----:B------:R4:W-:Y:S01]  /*3900*/  @P0 ATOMS.AND RZ, [UR4+0x18], R2 ;  /* 0x00001802ffff098c */ /* 0x0009e2000a800004 */
[----:B------:R-:W-:Y:S05]  /*3910*/  BRA `(.L_x_66) ;  /* 0x0000000000147947 */ /* 0x000fea0003800000 */
.L_x_65:
[----:B------:R-:W-:Y:S02]  /*3920*/  MOV R2, 0x3940 ;  /* 0x0000394000027802 */ /* 0x000fe40000000f00 */
[----:B---3-5:R-:W-:Y:S05]  /*3930*/  CALL.REL.NOINC `($__internal_0_$__cuda_sm10x_tcgen05_guardrail_trap_col_being_dealloced_not_returned_by_alloc) ;  /* 0x0000004000787944 */ /* 0x028fea0003c00000 */
[----:B------:R-:W-:Y:S05]  /*3940*/  BRA `(.L_x_66) ;  /* 0x0000000000087947 */ /* 0x000fea0003800000 */
.L_x_64:
[----:B------:R-:W-:Y:S02]  /*3950*/  MOV R2, 0x3970 ;  /* 0x0000397000027802 */ /* 0x000fe40000000f00 */
[----:B---3-5:R-:W-:Y:S05]  /*3960*/  CALL.REL.NOINC `($__internal_2_$__cuda_sm10x_tcgen05_guardrail_trap_unallocated_columns_being_dealloced) ;  /* 0x0000004000847944 */ /* 0x028fea0003c00000 */
.L_x_66:
[----:B------:R-:W-:Y:S01]  /*3970*/  NOP ;  /* 0x0000000000007918 */ /* 0x000fe20000000000 */
[----:B----4-:R-:W-:Y:S05]  /*3980*/  EXIT ;  /* 0x000000000000794d */ /* 0x010fea0003800000 */
.L_x_48:
[----:B------:R-:W-:-:S09]  /*3990*/  UISETP.NE.OR UP2, UPT, UR8, 0x3, !UP2 ;  /* 0x000000030800788c */ /* 0x000fd2000d745670 */
[----:B------:R-:W-:Y:S05]  /*39a0*/  BRA.U UP2, `(.L_x_67) ;  /* 0x0000000d02407547 */ /* 0x000fea000b800000 */
[----:B------:R-:W1:Y:S01]  /*39b0*/  LDC R0, c[0x0][0xb30] ;  /* 0x0002cc00ff007b82 */ /* 0x000e620000000800 */
[----:B------:R-:W2:Y:S01]  /*39c0*/  LDCU.64 UR8, c[0x0][0x888] ;  /* 0x00011100ff0877ac */ /* 0x000ea20008000a00 */
[----:B------:R-:W-:Y:S02]  /*39d0*/  HFMA2 R29, -RZ, RZ, 0, 0 ;  /* 0x00000000ff1d7431 */ /* 0x000fe400000001ff */
[----:B------:R-:W-:Y:S01]  /*39e0*/  IMAD.MOV.U32 R31, RZ, RZ, 0x1 ;  /* 0x00000001ff1f7424 */ /* 0x000fe200078e00ff */
[----:B------:R-:W-:Y:S01]  /*39f0*/  MOV R23, 0x1000 ;  /* 0x0000100000177802 */ /* 0x000fe20000000f00 */
[----:B------:R-:W4:Y:S01]  /*3a00*/  LDCU.64 UR4, c[0x0][0x890] ;  /* 0x00011200ff0477ac */ /* 0x000f220008000a00 */
[----:B------:R-:W-:Y:S01]  /*3a10*/  IMAD.MOV.U32 R30, RZ, RZ, RZ ;  /* 0x000000ffff1e7224 */ /* 0x000fe200078e00ff */
[----:B------:R-:W3:Y:S01]  /*3a20*/  LDC R19, c[0x0][0x370] ;  /* 0x0000dc00ff137b82 */ /* 0x000ee20000000800 */
[----:B------:R-:W-:Y:S01]  /*3a30*/  UMOV UR7, 0x400 ;  /* 0x0000040000077882 */ /* 0x000fe20000000000 */
[----:B------:R-:W-:-:S02]  /*3a40*/  UPLOP3.LUT UP1, UPT, UPT, UPT, UPT, 0x40, 0x4 ;  /* 0x000000000004789c */ /* 0x000fc40003f2e870 */
[----:B------:R-:W-:-:S04]  /*3a50*/  ULEA UR7, UR37, UR7, 0x18 ;  /* 0x0000000725077291 */ /* 0x000fc8000f8ec0ff */
[----:B------:R-:W3:Y:S01]  /*3a60*/  LDC R2, c[0x0][0xb0c] ;  /* 0x0002c300ff027b82 */ /* 0x000ee20000000800 */
[----:B------:R-:W-:Y:S02]  /*3a70*/  UIADD3 UR13, UPT, UPT, UR7, 0x48, URZ ;  /* 0x00000048070d7890 */ /* 0x000fe4000fffe0ff */
[----:B--2---:R-:W-:Y:S02]  /*3a80*/  UISETP.NE.U32.AND UP2, UPT, UR8, URZ, UPT ;  /* 0x000000ff0800728c */ /* 0x004fe4000bf45070 */
[----:B------:R-:W-:Y:S02]  /*3a90*/  UIADD3 UR17, UPT, UPT, UR7, 0x40, URZ ;  /* 0x0000004007117890 */ /* 0x000fe4000fffe0ff */
[----:B----4-:R-:W-:Y:S01]  /*3aa0*/  UISETP.NE.U32.AND UP3, UPT, UR4, URZ, UPT ;  /* 0x000000ff0400728c */ /* 0x010fe2000bf65070 */
[----:B------:R-:W2:Y:S01]  /*3ab0*/  LDC R18, c[0x0][0xb20] ;  /* 0x0002c800ff127b82 */ /* 0x000ea20000000800 */
[----:B-1----:R-:W-:Y:S01]  /*3ac0*/  ISETP.NE.AND P1, PT, R0, 0x1, PT ;  /* 0x000000010000780c */ /* 0x002fe20003f25270 */
[----:B------:R-:W-:-:S02]  /*3ad0*/  UISETP.NE.AND.EX UP2, UPT, UR9, URZ, UPT, UP2 ;  /* 0x000000ff0900728c */ /* 0x000fc4000bf45320 */
[----:B------:R-:W-:Y:S02]  /*3ae0*/  UPRMT UR13, UR37, 0x654, UR13 ;  /* 0x00000654250d7896 */ /* 0x000fe4000800000d */
[----:B------:R-:W-:Y:S02]  /*3af0*/  UISETP.NE.AND.EX UP3, UPT, UR5, URZ, UPT, UP3 ;  /* 0x000000ff0500728c */ /* 0x000fe4000bf65330 */
[----:B------:R-:W1:Y:S08]  /*3b00*/  LDC.64 R32, c[0x0][0x348] ;  /* 0x0000d200ff207b82 */ /* 0x000e700000000a00 */
[----:B------:R-:W4:Y:S08]  /*3b10*/  LDC.64 R16, c[0x0][0xb10] ;  /* 0x0002c400ff107b82 */ /* 0x000f300000000a00 */
[----:B------:R-:W1:Y:S08]  /*3b20*/  LDC.64 R6, c[0x0][0xb18] ;  /* 0x0002c600ff067b82 */ /* 0x000e700000000a00 */
[----:B------:R-:W1:Y:S08]  /*3b30*/  LDC.64 R4, c[0x0][0xb28] ;  /* 0x0002ca00ff047b82 */ /* 0x000e700000000a00 */
[----:B--23--:R-:W1:Y:S02]  /*3b40*/  LDC R22, c[0x0][0x374] ;  /* 0x0000dd00ff167b82 */ /* 0x00ce640000000800 */
.L_x_76:
[C---:B------:R-:W-:Y:S02]  /*3b50*/  LEA R0, R30.reuse, UR7, 0x3 ;  /* 0x000000071e007c11 */ /* 0x040fe4000f8e18ff */
[----:B------:R-:W-:Y:S02]  /*3b60*/  SHF.L.U32 R3, R29, 0x1f, RZ ;  /* 0x0000001f1d037819 */ /* 0x000fe400000006ff */
[----:B------:R-:W-:Y:S02]  /*3b70*/  LEA R24, R30, UR7, 0x4 ;  /* 0x000000071e187c11 */ /* 0x000fe4000f8e20ff */
[----:B--2---:R-:W2:Y:S02]  /*3b80*/  SYNCS.PHASECHK.TRANS64.TRYWAIT P0, [R0+URZ+0x70], R3 ;  /* 0x00007003000075a7 */ /* 0x004ea400080011ff */
[----:B--2---:R-:W-:Y:S05]  /*3b90*/  @!P0 BRA `(.L_x_68) ;  /* 0x0000003c001c8947 */ /* 0x004fea0003800000 */
.L_x_132:
[----:B------:R-:W-:Y:S01]  /*3ba0*/  ISETP.GE.AND P0, PT, R40, 0x1, PT ;  /* 0x000000012800780c */ /* 0x000fe20003f06270 */
[----:B------:R-:W3:Y:S01]  /*3bb0*/  LDS.128 R24, [R24+0x100] ;  /* 0x0001000018187984 */ /* 0x000ee20000000c00 */
[----:B--2---:R-:W-:Y:S01]  /*3bc0*/  VIADD R0, R0, 0x80 ;  /* 0x0000008000007836 */ /* 0x004fe20000000000 */
[----:B------:R-:W-:Y:S01]  /*3bd0*/  @!PT LDS RZ, [RZ] ;  /* 0x00000000fffff984 */ /* 0x000fe20000000800 */
[----:B------:R-:W-:Y:S01]  /*3be0*/  @!PT LDS RZ, [RZ] ;  /* 0x00000000fffff984 */ /* 0x000fe20000000800 */
[----:B------:R-:W-:Y:S01]  /*3bf0*/  @!PT LDS RZ, [RZ] ;  /* 0x00000000fffff984 */ /* 0x000fe20000000800 */
[----:B------:R-:W-:Y:S01]  /*3c00*/  @!PT LDS RZ, [RZ] ;  /* 0x00000000fffff984 */ /* 0x000fe20000000800 */
[----:B------:R2:W-:Y:S06]  /*3c10*/  MEMBAR.ALL.CTA ;  /* 0x0000000000007992 */ /* 0x0005ec0000008000 */
[----:B--2---:R-:W2:Y:S01]  /*3c20*/  FENCE.VIEW.ASYNC.S ;  /* 0x00000000000073c6 */ /* 0x004ea20000000000 */
[----:B------:R-:W-:Y:S04]  /*3c30*/  PRMT R0, RZ, 0x654, R0 ;  /* 0x00000654ff007816 */ /* 0x000fe80000000000 */
[----:B--2---:R2:W-:Y:S01]  /*3c40*/  SYNCS.ARRIVE.TRANS64.RED.A1T0 RZ, [R0+URZ], RZ ;  /* 0x000000ff00ff79a7 */ /* 0x0045e200081004ff */
[----:B---3--:R-:W-:Y:S11]  /*3c50*/  LOP3.LUT P3, RZ, R26, 0x1, RZ, 0xc0, !PT ;  /* 0x000000011aff7812 */ /* 0x008ff6000786c0ff */
[----:B------:R-:W-:Y:S02]  /*3c60*/  @!UPT UIADD3 URZ, UPT, UPT, URZ, URZ, URZ ;  /* 0x000000fffffff290 */ /* 0x000fe4000fffe0ff */
[----:B------:R-:W-:Y:S02]  /*3c70*/  @P3 MOV R13, R24 ;  /* 0x00000018000d3202 */ /* 0x000fe40000000f00 */
[----:B------:R-:W-:Y:S01]  /*3c80*/  @P3 LOP3.LUT R8, R25, 0xffff, RZ, 0xc0, !PT ;  /* 0x0000ffff19083812 */ /* 0x000fe200078ec0ff */
[----:B--2---:R-:W-:Y:S06]  /*3c90*/  @!P0 BRA `(.L_x_69) ;  /* 0x0000000000a48947 */ /* 0x004fec0003800000 */
[----:B-1----:R-:W-:Y:S01]  /*3ca0*/  IMAD.HI.U32 R35, R22, R7, RZ ;  /* 0x0000000716237227 */ /* 0x002fe200078e00ff */
[----:B------:R-:W-:Y:S02]  /*3cb0*/  ISETP.NE.AND P0, PT, R6, 0x1, PT ;  /* 0x000000010600780c */ /* 0x000fe40003f05270 */
[----:B------:R-:W-:Y:S01]  /*3cc0*/  ISETP.NE.AND P2, PT, R40, 0x1, PT ;  /* 0x000000012800780c */ /* 0x000fe20003f45270 */
[----:B----4-:R-:W-:Y:S01]  /*3cd0*/  IMAD.HI.U32 R34, R19, R16, RZ ;  /* 0x0000001013227227 */ /* 0x010fe200078e00ff */
[----:B------:R-:W-:Y:S02]  /*3ce0*/  SHF.R.U32.HI R35, RZ, R18, R35 ;  /* 0x00000012ff237219 */ /* 0x000fe40000011623 */
[----:B------:R-:W-:Y:S01]  /*3cf0*/  ISETP.NE.AND P4, PT, R2, 0x1, PT ;  /* 0x000000010200780c */ /* 0x000fe20003f85270 */
[----:B------:R-:W-:Y:S01]  /*3d00*/  IMAD.HI.U32 R36, R13, R16, RZ ;  /* 0x000000100d247227 */ /* 0x000fe200078e00ff */
[----:B------:R-:W-:Y:S02]  /*3d10*/  SHF.R.U32.HI R34, RZ, R17, R34 ;  /* 0x00000011ff227219 */ /* 0x000fe40000011622 */
[----:B------:R-:W-:Y:S01]  /*3d20*/  SEL R3, R22, R35, !P0 ;  /* 0x0000002316037207 */ /* 0x000fe20004000000 */
[C---:B------:R-:W-:Y:S01]  /*3d30*/  IMAD.HI.U32 R35, R8.reuse, R7, RZ ;  /* 0x0000000708237227 */ /* 0x040fe200078e00ff */
[----:B------:R-:W-:Y:S02]  /*3d40*/  SEL R11, R19, R34, !P4 ;  /* 0x00000022130b7207 */ /* 0x000fe40006000000 */
[----:B------:R-:W-:Y:S01]  /*3d50*/  SHF.R.U32.HI R36, RZ, R17, R36 ;  /* 0x00000011ff247219 */ /* 0x000fe20000011624 */
[----:B------:R-:W-:Y:S01]  /*3d60*/  IMAD.HI.U32 R38, R3, R4, RZ ;  /* 0x0000000403267227 */ /* 0x000fe200078e00ff */
[----:B------:R-:W-:Y:S03]  /*3d70*/  SHF.R.U32.HI R35, RZ, R18, R35 ;  /* 0x00000012ff237219 */ /* 0x000fe60000011623 */
[----:B------:R-:W-:Y:S01]  /*3d80*/  IMAD.HI.U32 R34, R11, R4, RZ ;  /* 0x000000040b227227 */ /* 0x000fe200078e00ff */
[----:B------:R-:W-:Y:S02]  /*3d90*/  @P2 SHF.R.U32.HI R3, RZ, R5, R38 ;  /* 0x00000005ff032219 */ /* 0x000fe40000011626 */
[----:B------:R-:W-:Y:S02]  /*3da0*/  SEL R9, R8, R35, !P0 ;  /* 0x0000002308097207 */ /* 0x000fe40004000000 */
[----:B------:R-:W-:Y:S01]  /*3db0*/  @P2 SHF.R.U32.HI R11, RZ, R5, R34 ;  /* 0x00000005ff0b2219 */ /* 0x000fe20000011622 */
[C---:B------:R-:W-:Y:S01]  /*3dc0*/  IMAD R10, R40.reuse, R3, RZ ;  /* 0x00000003280a7224 */ /* 0x040fe200078e02ff */
[----:B------:R-:W-:Y:S01]  /*3dd0*/  SEL R3, R13, R36, !P4 ;  /* 0x000000240d037207 */ /* 0x000fe20006000000 */
[C---:B------:R-:W-:Y:S03]  /*3de0*/  IMAD.HI.U32 R14, R9.reuse, R4, RZ ;  /* 0x00000004090e7227 */ /* 0x040fe600078e00ff */
[----:B------:R-:W-:Y:S01]  /*3df0*/  ISETP.GE.AND P0, PT, R9, R10, PT ;  /* 0x0000000a0900720c */ /* 0x000fe20003f06270 */
[C---:B------:R-:W-:Y:S01]  /*3e00*/  IMAD R12, R40.reuse, R11, RZ ;  /* 0x0000000b280c7224 */ /* 0x040fe200078e02ff */
[-C--:B------:R-:W-:Y:S04]  /*3e10*/  SHF.R.U32.HI R14, RZ, R5.reuse, R14 ;  /* 0x00000005ff0e7219 */ /* 0x080fe8000001160e */
[----:B------:R-:W-:Y:S02]  /*3e20*/  ISETP.GE.OR P0, PT, R3, R12, P0 ;  /* 0x0000000c0300720c */ /* 0x000fe40000706670 */
[----:B------:R-:W-:Y:S05]  /*3e30*/  SEL R15, R9, R14, !P2 ;  /* 0x0000000e090f7207 */ /* 0x000fea0005000000 */
[----:B------:R-:W-:Y:S04]  /*3e40*/  IMAD.MOV R14, RZ, RZ, -R15 ;  /* 0x000000ffff0e7224 */ /* 0x000fe800078e0a0f */
[----:B------:R-:W-:Y:S02]  /*3e50*/  IMAD R14, R40, R14, R9 ;  /* 0x0000000e280e7224 */ /* 0x000fe400078e0209 */
[C---:B------:R-:W-:Y:S05]  /*3e60*/  @!P0 IMAD.HI.U32 R10, R3.reuse, R4, RZ ;  /* 0x00000004030a8227 */ /* 0x040fea00078e00ff */
[----:B------:R-:W-:Y:S04]  /*3e70*/  @!P0 SHF.R.U32.HI R10, RZ, R5, R10 ;  /* 0x00000005ff0a8219 */ /* 0x000fe8000001160a */
[----:B------:R-:W-:Y:S01]  /*3e80*/  @!P0 SEL R0, R3, R10, !P2 ;  /* 0x0000000a03008207 */ /* 0x000fe20005000000 */
[----:B------:R-:W-:Y:S03]  /*3e90*/  IMAD.MOV R10, RZ, RZ, -R3 ;  /* 0x000000ffff0a7224 */ /* 0x000fe600078e0a03 */
[----:B------:R-:W-:Y:S01]  /*3ea0*/  @!P0 IADD3 R15, PT, PT, R15, -R0, RZ ;  /* 0x800000000f0f8210 */ /* 0x000fe20007ffe0ff */
[----:B------:R-:W-:Y:S01]  /*3eb0*/  @!P0 IMAD R0, R11, R14, R0 ;  /* 0x0000000e0b008224 */ /* 0x000fe200078e0200 */
[----:B------:R-:W-:Y:S01]  /*3ec0*/  IADD3 R11, PT, PT, -R9, RZ, RZ ;  /* 0x000000ff090b7210 */ /* 0x000fe20007ffe1ff */
[----:B------:R-:W-:Y:S02]  /*3ed0*/  IMAD R13, R2, R10, R13 ;  /* 0x0000000a020d7224 */ /* 0x000fe400078e020d */
[----:B------:R-:W-:Y:S02]  /*3ee0*/  @!P0 IMAD R9, R15, R40, R3 ;  /* 0x000000280f098224 */ /* 0x000fe400078e0203 */
[----:B------:R-:W-:Y:S02]  /*3ef0*/  @!P0 IMAD.MOV.U32 R3, RZ, RZ, R0 ;  /* 0x000000ffff038224 */ /* 0x000fe400078e0000 */
[----:B------:R-:W-:Y:S02]  /*3f00*/  IMAD R8, R6, R11, R8 ;  /* 0x0000000b06087224 */ /* 0x000fe400078e0208 */
[----:B------:R-:W-:Y:S02]  /*3f10*/  IMAD R13, R3, R2, R13 ;  /* 0x00000002030d7224 */ /* 0x000fe400078e020d */
[----:B------:R-:W-:Y:S02]  /*3f20*/  IMAD R8, R9, R6, R8 ;  /* 0x0000000609087224 */ /* 0x000fe400078e0208 */
.L_x_69:
[----:B------:R-:W-:Y:S05]  /*3f30*/  BRA.U UP1, `(.L_x_70) ;  /* 0x0000000101107547 */ /* 0x000fea000b800000 */
[----:B------:R-:W-:Y:S04]  /*3f40*/  MOV R0, UR6 ;  /* 0x0000000600007c02 */ /* 0x000fe80008000f00 */
[----:B------:R-:W-:Y:S04]  /*3f50*/  SHF.L.U32 R3, R0, 0x1f, RZ ;  /* 0x0000001f00037819 */ /* 0x000fe800000006ff */
[----:B------:R-:W2:Y:S02]  /*3f60*/  SYNCS.PHASECHK.TRANS64.TRYWAIT P0, [UR7+0x68], R3 ;  /* 0x00006803ff0075a7 */ /* 0x000ea40008001107 */
[----:B--2---:R-:W-:Y:S05]  /*3f70*/  @!P0 BRA `(.L_x_71) ;  /* 0x0000003800388947 */ /* 0x004fea0003800000 */
.L_x_70:
[----:B------:R-:W-:Y:S02]  /*3f80*/  R2UR UR19, R21 ;  /* 0x00000000151372ca */ /* 0x000fe400000e0000 */
[----:B------:R-:W-:Y:S02]  /*3f90*/  R2UR UR18, R20 ;  /* 0x00000000141272ca */ /* 0x000fe400000e0000 */
[----:B------:R-:W-:Y:S02]  /*3fa0*/  ISETP.NE.U32.AND P2, PT, RZ, UR4, PT ;  /* 0x00000004ff007c0c */ /* 0x000fe4000bf45070 */
[----:B------:R-:W-:Y:S02]  /*3fb0*/  SHF.L.U32 R12, R31, 0x1f, RZ ;  /* 0x0000001f1f0c7819 */ /* 0x000fe400000006ff */
[----:B------:R-:W-:Y:S05]  /*3fc0*/  ISETP.NE.AND.EX P2, PT, RZ, UR5, PT, P2 ;  /* 0x00000005ff007c0c */ /* 0x000fea000bf45320 */
[----:B------:R-:W-:Y:S02]  /*3fd0*/  USHF.L.U32 UR19, UR19, 0x6, URZ ;  /* 0x0000000613137899 */ /* 0x000fe400080006ff */
[----:B------:R-:W-:Y:S01]  /*3fe0*/  USHF.L.U32 UR18, UR18, 0x7, URZ ;  /* 0x0000000712127899 */ /* 0x000fe200080006ff */
[----:B------:R-:W-:Y:S11]  /*3ff0*/  BRA.U !UP3, `(.L_x_72) ;  /* 0x000000010b347547 */ /* 0x000ff6000b800000 */
[----:B------:R-:W-:Y:S01]  /*4000*/  UPLOP3.LUT UP0, UPT, UPT, UPT, UP2, 0x80, 0x8 ;  /* 0x000000000008789c */ /* 0x000fe20003f0f020 */
[----:B--2---:R-:W-:Y:S02]  /*4010*/  HFMA2 R0, -RZ, RZ, 0, 5.9604644775390625e-08 ;  /* 0x00000001ff007431 */ /* 0x004fe400000001ff */
[----:B------:R-:W-:Y:S03]  /*4020*/  IMAD.MOV.U32 R95, RZ, RZ, 0x1 ;  /* 0x00000001ff5f7424 */ /* 0x000fe600078e00ff */
[----:B------:R-:W-:Y:S05]  /*4030*/  PLOP3.LUT P0, PT, PT, PT, UP0, 0x80, 0x8 ;  /* 0x000000000008781c */ /* 0x000fea0003f0f008 */
[----:B------:R-:W2:Y:S01]  /*4040*/  @UP0 LDCU.64 UR10, c[0x0][0x888] ;  /* 0x00011100ff0a07ac */ /* 0x000ea20008000a00 */
[----:B------:R-:W-:Y:S07]  /*4050*/  @UP0 UIMAD UR8, UR36, UR4, URZ ;  /* 0x00000004240802a4 */ /* 0x000fee000f8e02ff */
[----:B------:R-:W-:Y:S01]  /*4060*/  @!P0 PRMT R95, R0, 0x7610, R95 ;  /* 0x00007610005f8816 */ /* 0x000fe2000000005f */
[----:B--2---:R-:W-:Y:S03]  /*4070*/  @UP0 UIMAD.WIDE UR10, UR8, 0x4, UR10 ;  /* 0x00000004080a08a5 */ /* 0x004fe6000f8e020a */
[----:B------:R-:W2:Y:S03]  /*4080*/  @!UP0 LDCU UR8, c[0x0][0x880] ;  /* 0x00011000ff0887ac */ /* 0x000ea60008000800 */
[----:B------:R-:W-:Y:S01]  /*4090*/  IMAD.U32 R10, RZ, RZ, UR10 ;  /* 0x0000000aff0a7e24 */ /* 0x000fe2000f8e00ff */
[----:B------:R-:W-:Y:S05]  /*40a0*/  MOV R11, UR11 ;  /* 0x0000000b000b7c02 */ /* 0x000fea0008000f00 */
[----:B-----5:R3:W5:Y:S02]  /*40b0*/  @P0 LDG.E R49, desc[UR46][R10.64] ;  /* 0x0000002e0a310981 */ /* 0x020764000c1e1900 */
[----:B--23--:R-:W-:Y:S07]  /*40c0*/  @!P0 IMAD.U32 R49, RZ, RZ, UR8 ;  /* 0x00000008ff318e24 */ /* 0x00cfee000f8e00ff */
.L_x_72:
[----:B-----5:R-:W-:Y:S01]  /*40d0*/  @!P2 FSETP.EQ.AND P0, PT, R49, RZ, PT ;  /* 0x000000ff3100a20b */ /* 0x020fe20003f02000 */
[----:B------:R-:W-:Y:S01]  /*40e0*/  @!UPT UIADD3 URZ, UPT, UPT, URZ, URZ, URZ ;  /* 0x000000fffffff290 */ /* 0x000fe2000fffe0ff */
[----:B------:R-:W-:Y:S11]  /*40f0*/  @!P2 BRA `(.L_x_73) ;  /* 0x000000000014a947 */ /* 0x000ff60003800000 */
[----:B------:R-:W-:Y:S02]  /*4100*/  LOP3.LUT P2, RZ, R95, 0xff, RZ, 0xc0, !PT ;  /* 0x000000ff5fff7812 */ /* 0x000fe4000784c0ff */
[----:B------:R-:W-:Y:S04]  /*4110*/  PLOP3.LUT P0, PT, PT, PT, UP0, 0x80, 0x8 ;  /* 0x000000000008781c */ /* 0x000fe80003f0f008 */
[----:B------:R-:W-:Y:S07]  /*4120*/  PLOP3.LUT P0, PT, P0, PT, PT, 0x8, 0x80 ;  /* 0x000000000080781c */ /* 0x000fee000070e170 */
[----:B------:R-:W-:Y:S11]  /*4130*/  @P2 FSETP.EQ.AND P0, PT, R49, RZ, PT ;  /* 0x000000ff3100220b */ /* 0x000ff60003f02000 */
[----:B------:R-:W-:Y:S02]  /*4140*/  @!UPT UIADD3 URZ, UPT, UPT, URZ, URZ, URZ ;  /* 0x000000fffffff290 */ /* 0x000fe4000fffe0ff */
.L_x_73:
[----:B------:R-:W3:Y:S01]  /*4150*/  SYNCS.PHASECHK.TRANS64.TRYWAIT P2, [UR7+0x50], R12 ;  /* 0x0000500cff0075a7 */ /* 0x000ee20008041107 */
[----:B------:R-:W-:Y:S04]  /*4160*/  ELECT P4, URZ, PT ;  /* 0x0000000000ff782f */ /* 0x000fe80003880000 */
[----:B------:R-:W-:Y:S11]  /*4170*/  PLOP3.LUT P4, PT, P0, P4, PT, 0xf2, 0x2f ;  /* 0x00000000002f781c */ /* 0x000ff60000789e72 */
[----:B------:R-:W-:Y:S02]  /*4180*/  @!UPT UIADD3 URZ, UPT, UPT, URZ, URZ, URZ ;  /* 0x000000fffffff290 */ /* 0x000fe4000fffe0ff */
[----:B-1----:R-:W-:Y:S05]  /*4190*/  @!P4 IADD3 R21, P0, PT, R32, 0x580, RZ ;  /* 0x000005802015c810 */ /* 0x002fea0007f1e0ff */
[----:B------:R-:W-:Y:S01]  /*41a0*/  @!P4 IMAD.X R20, RZ, RZ, R33, P0 ;  /* 0x000000ffff14c224 */ /* 0x000fe200000e0621 */
[----:B---3--:R-:W-:Y:S07]  /*41b0*/  @!P2 BRA `(.L_x_74) ;  /* 0x0000003400c0a947 */ /* 0x008fee0003800000 */
.L_x_135:
[----:B------:R-:W3:Y:S01]  /*41c0*/  LDC.64 R14, c[0x0][0xb10] ;  /* 0x0002c400ff0e7b82 */ /* 0x000ee20000000a00 */
[----:B------:R-:W-:Y:S01]  /*41d0*/  @!P4 R2UR UR8, R20 ;  /* 0x000000001408c2ca */ /* 0x000fe200000e0000 */
[----:B------:R-:W-:Y:S01]  /*41e0*/  VOTEU.ALL UP1, P4 ;  /* 0x0000000000ff7886 */ /* 0x000fe20002020000 */
[----:B------:R-:W-:Y:S01]  /*41f0*/  @!P4 R2UR UR9, R21 ;  /* 0x000000001509c2ca */ /* 0x000fe200000e0000 */
[----:B------:R-:W-:Y:S01]  /*4200*/  UMOV UR10, 0x0 ;  /* 0x00000000000a7882 */ /* 0x000fe20000000000 */
[----:B------:R-:W-:Y:S03]  /*4210*/  UMOV UR11, 0x10000000 ;  /* 0x10000000000b7882 */ /* 0x000fe60000000000 */
[----:B------:R-:W5:Y:S01]  /*4220*/  LDC.64 R10, c[0x0][0xb18] ;  /* 0x0002c600ff0a7b82 */ /* 0x000f620000000a00 */
[----:B------:R-:W-:Y:S01]  /*4230*/  @!UP1 UIADD3 UR16, UPT, UPT, UR7, 0x200, URZ ;  /* 0x0000020007109890 */ /* 0x000fe2000fffe0ff */
[----:B------:R-:W-:Y:S01]  /*4240*/  @P3 SHF.R.U32.HI R28, RZ, 0x10, R25 ;  /* 0x00000010ff1c3819 */ /* 0x000fe20000011619 */
[----:B------:R-:W-:Y:S01]  /*4250*/  VOTEU.ALL UP1, P4 ;  /* 0x0000000000ff7886 */ /* 0x000fe20002020000 */
[----:B------:R-:W-:Y:S01]  /*4260*/  UMOV UR20, UR36 ;  /* 0x0000002400147c82 */ /* 0x000fe20008000000 */
[----:B------:R-:W-:Y:S03]  /*4270*/  VIADD R30, R30, 0x1 ;  /* 0x000000011e1e7836 */ /* 0x000fe60000000000 */
[----:B--2---:R-:W2:Y:S01]  /*4280*/  @!P1 LDC R0, c[0x0][0xb20] ;  /* 0x0002c800ff009b82 */ /* 0x004ea20000000800 */
[----:B------:R-:W-:Y:S01]  /*4290*/  IMAD.U32 R21, RZ, RZ, UR8 ;  /* 0x00000008ff157e24 */ /* 0x000fe2000f8e00ff */
[----:B------:R-:W-:Y:S06]  /*42a0*/  UPRMT UR8, UR37, 0x654, UR17 ;  /* 0x0000065425087896 */ /* 0x000fec0008000011 */
[----:B-1----:R-:W1:Y:S01]  /*42b0*/  @!P1 LDC R3, c[0x0][0xb0c] ;  /* 0x0002c300ff039b82 */ /* 0x002e620000000800 */
[----:B------:R-:W-:Y:S01]  /*42c0*/  IMAD.U32 R20, RZ, RZ, UR9 ;  /* 0x00000009ff147e24 */ /* 0x000fe2000f8e00ff */
[----:B------:R-:W-:Y:S04]  /*42d0*/  @!P4 R2UR UR15, R21 ;  /* 0x00000000150fc2ca */ /* 0x000fe800000e0000 */
[----:B------:R-:W-:Y:S01]  /*42e0*/  @!P4 R2UR UR14, R20 ;  /* 0x00000000140ec2ca */ /* 0x000fe200000e0000 */
[----:B------:R-:W-:Y:S11]  /*42f0*/  @!P4 IMAD.MOV.U32 R20, RZ, RZ, 0x1000 ;  /* 0x00001000ff14c424 */ /* 0x000ff600078e00ff */
[----:B------:R-:W-:Y:S01]  /*4300*/  @!UPT UIADD3 URZ, UPT, UPT, URZ, URZ, URZ ;  /* 0x000000fffffff290 */ /* 0x000fe2000fffe0ff */
[----:B------:R1:W-:Y:S01]  /*4310*/  @!UP1 UTMALDG.3D [UR16], [UR14], desc[UR10] ;  /* 0x00000a100e0095b4 */ /* 0x0003e20008011000 */
[----:B------:R1:W-:Y:S02]  /*4320*/  @!P4 SYNCS.ARRIVE.TRANS64.RED.A0TR RZ, [UR7+0x40], R20 ;  /* 0x00004014ffffc9a7 */ /* 0x0003e40008300407 */
[----:B-1----:R-:W-:Y:S01]  /*4330*/  @!P1 ISETP.NE.AND P2, PT, R3, 0x1, PT ;  /* 0x000000010300980c */ /* 0x002fe20003f45270 */
[C---:B---3--:R-:W-:Y:S01]  /*4340*/  @!P1 IMAD.HI.U32 R14, R13.reuse, R14, RZ ;  /* 0x0000000e0d0e9227 */ /* 0x048fe200078e00ff */
[----:B-----5:R-:W-:Y:S03]  /*4350*/  @!P1 ISETP.NE.AND P0, PT, R10, 0x1, PT ;  /* 0x000000010a00980c */ /* 0x020fe60003f05270 */
[C---:B------:R-:W-:Y:S01]  /*4360*/  @!P1 IMAD.HI.U32 R11, R8.reuse, R11, RZ ;  /* 0x0000000b080b9227 */ /* 0x040fe200078e00ff */
[----:B------:R-:W-:Y:S04]  /*4370*/  @!P1 SHF.R.U32.HI R14, RZ, R15, R14 ;  /* 0x0000000fff0e9219 */ /* 0x000fe8000001160e */
[----:B--2---:R-:W-:Y:S01]  /*4380*/  @!P1 SHF.R.U32.HI R9, RZ, R0, R11 ;  /* 0x00000000ff099219 */ /* 0x004fe2000001160b */
[----:B------:R-:W-:Y:S01]  /*4390*/  SYNCS.ARRIVE.TRANS64.RED.A1T0 RZ, [UR8], RZ ;  /* 0x000000ffffff79a7 */ /* 0x000fe20008100408 */
[----:B------:R-:W-:Y:S02]  /*43a0*/  @!P1 SEL R14, R13, R14, !P2 ;  /* 0x0000000e0d0e9207 */ /* 0x000fe40005000000 */
[----:B------:R-:W-:Y:S01]  /*43b0*/  @!P1 SEL R9, R8, R9, !P0 ;  /* 0x0000000908099207 */ /* 0x000fe20004000000 */
[----:B------:R-:W1:Y:S04]  /*43c0*/  SYNCS.PHASECHK.TRANS64.TRYWAIT P5, [UR7+0x58], R12 ;  /* 0x0000580cff0075a7 */ /* 0x000e6800080a1107 */
[----:B------:R-:W-:Y:S02]  /*43d0*/  @!P1 IMAD.IADD R0, R9, 0x1, -R14 ;  /* 0x0000000109009824 */ /* 0x000fe400078e0a0e */
[----:B------:R-:W-:Y:S02]  /*43e0*/  @!P1 IMAD.IADD R9, R14, 0x1, -R9 ;  /* 0x000000010e099824 */ /* 0x000fe400078e0a09 */
[----:B------:R-:W-:Y:S02]  /*43f0*/  @!P1 IMAD R13, R0, R3, R13 ;  /* 0x00000003000d9224 */ /* 0x000fe400078e020d */
[----:B------:R-:W-:Y:S01]  /*4400*/  @!P1 IMAD R8, R9, R10, R8 ;  /* 0x0000000a09089224 */ /* 0x000fe200078e0208 */
[----:B-1----:R-:W-:Y:S06]  /*4410*/  @!P5 BRA `(.L_x_75) ;  /* 0x000000340040d947 */ /* 0x002fec0003800000 */
.L_x_137:
[----:B-1----:R-:W-:Y:S01]  /*4420*/  @!P4 IADD3 R3, P0, PT, R32, 0x580, RZ ;  /* 0x000005802003c810 */ /* 0x002fe20007f1e0ff */
[----:B------:R-:W-:Y:S01]  /*4430*/  VOTEU.ALL UP1, P4 ;  /* 0x0000000000ff7886 */ /* 0x000fe20002020000 */
[----:B------:R-:W-:Y:S01]  /*4440*/  UMOV UR20, 0x0 ;  /* 0x0000000000147882 */ /* 0x000fe20000000000 */
[----:B------:R-:W-:Y:S01]  /*4450*/  UMOV UR21, 0x10000000 ;  /* 0x1000000000157882 */ /* 0x000fe20000000000 */
[----:B------:R-:W-:Y:S01]  /*4460*/  @!P4 R2UR UR9, R3 ;  /* 0x000000000309c2ca */ /* 0x000fe200000e0000 */
[----:B------:R-:W-:Y:S01]  /*4470*/  @!P4 IMAD.X R0, RZ, RZ, R33, P0 ;  /* 0x000000ffff00c224 */ /* 0x000fe200000e0621 */
[----:B------:R-:W-:Y:S01]  /*4480*/  @!UP1 UIADD3 UR10, UPT, UPT, UR18, 0x40, URZ ;  /* 0x00000040120a9890 */ /* 0x000fe2000fffe0ff */
[----:B------:R-:W-:Y:S01]  /*4490*/  ISETP.NE.AND P0, PT, R30, 0x2, PT ;  /* 0x000000021e00780c */ /* 0x000fe20003f05270 */
[----:B------:R-:W-:Y:S01]  /*44a0*/  UMOV UR11, UR19 ;  /* 0x00000013000b7c82 */ /* 0x000fe20008000000 */
[----:B------:R-:W-:Y:S01]  /*44b0*/  UMOV UR12, UR36 ;  /* 0x00000024000c7c82 */ /* 0x000fe20008000000 */
[----:B------:R-:W-:Y:S01]  /*44c0*/  @!P4 R2UR UR8, R0 ;  /* 0x000000000008c2ca */ /* 0x000fe200000e0000 */
[----:B------:R-:W-:Y:S01]  /*44d0*/  IMAD.IADD R20, R8, 0x1, R94 ;  /* 0x0000000108147824 */ /* 0x000fe200078e025e */
[----:B------:R-:W-:Y:S01]  /*44e0*/  @P3 R2UR UR36, R28 ;  /* 0x000000001c2432ca */ /* 0x000fe200000e0000 */
[----:B------:R-:W-:Y:S01]  /*44f0*/  IMAD.IADD R21, R13, 0x1, R96 ;  /* 0x000000010d157824 */ /* 0x000fe200078e0260 */
[----:B------:R-:W-:Y:S02]  /*4500*/  SEL R0, RZ, 0x1, P0 ;  /* 0x00000001ff007807 */ /* 0x000fe40000000000 */
[----:B------:R-:W-:Y:S01]  /*4510*/  LOP3.LUT R31, R31, 0x1, RZ, 0x3c, !PT ;  /* 0x000000011f1f7812 */ /* 0x000fe200078e3cff */
[----:B------:R-:W-:Y:S01]  /*4520*/  IMAD.U32 R10, RZ, RZ, UR9 ;  /* 0x00000009ff0a7e24 */ /* 0x000fe2000f8e00ff */
[----:B------:R-:W-:Y:S01]  /*4530*/  @!UP1 UIADD3 UR9, UPT, UPT, UR7, 0x48, URZ ;  /* 0x0000004807099890 */ /* 0x000fe2000fffe0ff */
[----:B------:R-:W-:Y:S02]  /*4540*/  LOP3.LUT R29, R29, R0, RZ, 0x3c, !PT ;  /* 0x000000001d1d7212 */ /* 0x000fe400078e3cff */
[----:B------:R-:W-:Y:S02]  /*4550*/  SEL R30, R30, RZ, P0 ;  /* 0x000000ff1e1e7207 */ /* 0x000fe40000000000 */
[----:B------:R-:W-:Y:S01]  /*4560*/  IMAD.U32 R11, RZ, RZ, UR8 ;  /* 0x00000008ff0b7e24 */ /* 0x000fe2000f8e00ff */
[----:B------:R-:W-:Y:S01]  /*4570*/  @!P4 R2UR UR14, R10 ;  /* 0x000000000a0ec2ca */ /* 0x000fe200000e0000 */
[----:B------:R-:W-:Y:S01]  /*4580*/  @!UP1 UIADD3 UR8, UPT, UPT, UR7, 0x1200, URZ ;  /* 0x0000120007089890 */ /* 0x000fe2000fffe0ff */
[----:B------:R-:W-:Y:S02]  /*4590*/  VOTEU.ALL UP1, P4 ;  /* 0x0000000000ff7886 */ /* 0x000fe40002020000 */
[----:B------:R-:W-:Y:S11]  /*45a0*/  @!P4 R2UR UR15, R11 ;  /* 0x000000000b0fc2ca */ /* 0x000ff600000e0000 */
[----:B------:R-:W-:Y:S02]  /*45b0*/  @!UPT UIADD3 URZ, UPT, UPT, URZ, URZ, URZ ;  /* 0x000000fffffff290 */ /* 0x000fe4000fffe0ff */
[----:B------:R2:W-:Y:S01]  /*45c0*/  @!UP1 UTMALDG.3D [UR8], [UR14], desc[UR20] ;  /* 0x000014080e0095b4 */ /* 0x0005e20008011000 */
[----:B------:R2:W-:Y:S01]  /*45d0*/  @!P4 SYNCS.ARRIVE.TRANS64.RED.A0TR RZ, [UR7+0x48], R23 ;  /* 0x00004817ffffc9a7 */ /* 0x0005e20008300407 */
[----:B------:R-:W-:Y:S01]  /*45e0*/  UPLOP3.LUT UP1, UPT, UPT, UPT, UPT, 0x80, 0x8 ;  /* 0x000000000008789c */ /* 0x000fe20003f2f070 */
[----:B------:R-:W-:Y:S01]  /*45f0*/  SYNCS.ARRIVE.TRANS64.RED.A1T0 RZ, [UR13], RZ ;  /* 0x000000ffffff79a7 */ /* 0x000fe2000810040d */
[----:B------:R-:W-:Y:S09]  /*4600*/  @P3 BRA `(.L_x_76) ;  /* 0xfffffff400503947 */ /* 0x000ff2000383ffff */
[----:B------:R-:W-:-:S04]  /*4610*/  SHF.L.U32 R3, R31, 0x1f, RZ ;  /* 0x0000001f1f037819 */ /* 0x000fc800000006ff */
[----:B------:R-:W1:Y:S02]  /*4620*/  SYNCS.PHASECHK.TRANS64.TRYWAIT P0, [UR7+0x50], R3 ;  /* 0x00005003ff0075a7 */ /* 0x000e640008001107 */
[----:B-1----:R-:W-:Y:S05]  /*4630*/  @!P0 BRA `(.L_x_77) ;  /* 0x0000003000d08947 */ /* 0x002fea0003800000 */
.L_x_139:
[----:B-1----:R-:W-:-:S07]  /*4640*/  MOV R0, UR7 ;  /* 0x0000000700007c02 */ /* 0x002fce0008000f00 */
.L_x_78:
[----:B-1----:R-:W-:-:S04]  /*4650*/  SHF.L.U32 R3, R31, 0x1f, RZ ;  /* 0x0000001f1f037819 */ /* 0x002fc800000006ff */
[----:B------:R1:W3:Y:S03]  /*4660*/  SYNCS.PHASECHK.TRANS64.TRYWAIT P0, [R0+URZ+0x58], R3 ;  /* 0x00005803000075a7 */ /* 0x0002e600080011ff */
[----:B---3--:R-:W-:Y:S05]  /*4670*/  @!P0 NANOSLEEP.SYNCS 0x989680 ;  /* 0x009896800000895d */ /* 0x008fea0003900000 */
[----:B------:R-:W3:Y:S02]  /*4680*/  @!P0 SYNCS.PHASECHK.TRANS64 P0, [R0+URZ+0x58], R3 ;  /* 0x00005803000085a7 */ /* 0x000ee400080010ff */
[----:B--23--:R-:W-:Y:S05]  /*4690*/  @P0 EXIT ;  /* 0x000000000000094d */ /* 0x00cfea0003800000 */
[----:B------:R-:W-:Y:S05]  /*46a0*/  BRA `(.L_x_78) ;  /* 0xfffffffc00e87947 */ /* 0x000fea000383ffff */
.L_x_67:
[----:B------:R-:W-:-:S06]  /*46b0*/  UISETP.GE.AND UP1, UPT, UR8, 0x4, UPT ;  /* 0x000000040800788c */ /* 0x000fcc000bf26270 */
[----:B------:R-:W-:-:S13]  /*46c0*/  PLOP3.LUT P0, PT, PT, PT, UP1, 0x80, 0x8 ;  /* 0x000000000008781c */ /* 0x000fda0003f0f018 */
[----:B------:R-:W-:Y:S05]  /*46d0*/  @!P0 EXIT ;  /* 0x000000000000894d */ /* 0x000fea0003800000 */
[----:B------:R-:W-:Y:S01]  /*46e0*/  BAR.SYNC.DEFER_BLOCKING 0x6, 0xa0 ;  /* 0x0182800000007b1d */ /* 0x000fe20000010000 */
[C---:B------:R-:W-:Y:S01]  /*46f0*/  IMAD.SHL.U32 R7, R108.reuse, 0x40, RZ ;  /* 0x000000406c077824 */ /* 0x040fe200078e00ff */
[C---:B------:R-:W-:Y:S01]  /*4700*/  LOP3.LUT R110, R108.reuse, 0x60, RZ, 0xc0, !PT ;  /* 0x000000606c6e7812 */ /* 0x040fe200078ec0ff */
[C---:B------:R-:W-:Y:S01]  /*4710*/  IMAD.SHL.U32 R100, R108.reuse, 0x20, RZ ;  /* 0x000000206c647824 */ /* 0x040fe200078e00ff */
[----:B------:R-:W-:Y:S01]  /*4720*/  CS2R R106, SRZ ;  /* 0x00000000006a7805 */ /* 0x000fe2000001ff00 */
[C---:B------:R-:W-:Y:S01]  /*4730*/  IMAD.SHL.U32 R0, R108.reuse, 0x2, RZ ;  /* 0x000000026c007824 */ /* 0x040fe200078e00ff */
[----:B------:R-:W-:Y:S02]  /*4740*/  UMOV UR49, 0x400 ;  /* 0x0000040000317882 */ /* 0x000fe40000000000 */
[----:B------:R-:W1:Y:S01]  /*4750*/  LDC R99, c[0x0][0x370] ;  /* 0x0000dc00ff637b82 */ /* 0x000e620000000800 */
[----:B------:R-:W-:Y:S01]  /*4760*/  ULEA UR49, UR37, UR49, 0x18 ;  /* 0x0000003125317291 */ /* 0x000fe2000f8ec0ff */
[----:B------:R-:W-:Y:S01]  /*4770*/  LOP3.LUT R5, R7, 0x180, RZ, 0xc0, !PT ;  /* 0x0000018007057812 */ /* 0x000fe200078ec0ff */
[----:B------:R-:W-:Y:S01]  /*4780*/  IMAD.U32 R46, R108, 0x10000, RZ ;  /* 0x000100006c2e7824 */ /* 0x000fe200078e00ff */
[----:B------:R-:W-:Y:S01]  /*4790*/  LOP3.LUT R100, R100, 0xc00, RZ, 0xc0, !PT ;  /* 0x00000c0064647812 */ /* 0x000fe200078ec0ff */
[----:B------:R-:W-:Y:S01]  /*47a0*/  UIADD3 UR4, UPT, UPT, UR49, 0x2200, URZ ;  /* 0x0000220031047890 */ /* 0x000fe2000fffe0ff */
[----:B------:R-:W-:Y:S01]  /*47b0*/  LOP3.LUT R0, R5, 0x20, R0, 0xf8, !PT ;  /* 0x0000002005007812 */ /* 0x000fe200078ef800 */
[----:B------:R-:W-:Y:S01]  /*47c0*/  IMAD.SHL.U32 R5, R108, 0x8, RZ ;  /* 0x000000086c057824 */ /* 0x000fe200078e00ff */
[----:B------:R-:W2:Y:S01]  /*47d0*/  LDC R42, c[0x0][0xb0c] ;  /* 0x0002c300ff2a7b82 */ /* 0x000ea20000000800 */
[----:B------:R-:W-:Y:S01]  /*47e0*/  LOP3.LUT R100, R100, 0x40, R7, 0xf8, !PT ;  /* 0x0000004064647812 */ /* 0x000fe200078ef807 */
[----:B------:R-:W-:Y:S01]  /*47f0*/  IMAD.MOV.U32 R44, RZ, RZ, RZ ;  /* 0x000000ffff2c7224 */ /* 0x000fe200078e00ff */
[----:B------:R-:W-:Y:S01]  /*4800*/  LOP3.LUT R46, R46, 0x600000, RZ, 0xc0, !PT ;  /* 0x006000002e2e7812 */ /* 0x000fe200078ec0ff */
[----:B------:R-:W-:Y:S01]  /*4810*/  IMAD.MOV.U32 R112, RZ, RZ, RZ ;  /* 0x000000ffff707224 */ /* 0x000fe200078e00ff */
[----:B------:R-:W-:-:S02]  /*4820*/  LOP3.LUT R108, R108, 0x2, RZ, 0xc0, !PT ;  /* 0x000000026c6c7812 */ /* 0x000fc400078ec0ff */
[----:B------:R-:W-:Y:S02]  /*4830*/  CS2R R104, SRZ ;  /* 0x0000000000687805 */ /* 0x000fe4000001ff00 */
[----:B------:R-:W-:Y:S01]  /*4840*/  LOP3.LUT R5, R0, 0x30, R5, 0x78, !PT ;  /* 0x0000003000057812 */ /* 0x000fe200078e7805 */
[----:B------:R-:W4:Y:S01]  /*4850*/  LDC R97, c[0x0][0xb20] ;  /* 0x0002c800ff617b82 */ /* 0x000f220000000800 */
[----:B------:R-:W3:Y:S01]  /*4860*/  LDS R3, [UR49+0x120] ;  /* 0x00012031ff037984 */ /* 0x000ee20008000800 */
[----:B------:R-:W-:Y:S01]  /*4870*/  LOP3.LUT R100, R100, 0x200, R7, 0xf8, !PT ;  /* 0x0000020064647812 */ /* 0x000fe200078ef807 */
[----:B------:R-:W-:Y:S01]  /*4880*/  IMAD.MOV R102, RZ, RZ, -R108 ;  /* 0x000000ffff667224 */ /* 0x000fe200078e0a6c */
[----:B------:R-:W1:Y:S01]  /*4890*/  LDCU.64 UR52, c[0x0][0x348] ;  /* 0x00006900ff3477ac */ /* 0x000e620008000a00 */
[----:B------:R-:W-:Y:S01]  /*48a0*/  IMAD.U32 R109, RZ, RZ, UR4 ;  /* 0x00000004ff6d7e24 */ /* 0x000fe2000f8e00ff */
[----:B------:R-:W-:Y:S02]  /*48b0*/  LOP3.LUT R100, R100, R5, RZ, 0xfc, !PT ;  /* 0x0000000564647212 */ /* 0x000fe400078efcff */
[----:B------:R-:W1:Y:S01]  /*48c0*/  LDC R41, c[0x0][0xb30] ;  /* 0x0002cc00ff297b82 */ /* 0x000e620000000800 */
[----:B------:R-:W1:Y:S01]  /*48d0*/  LDCU.64 UR38, c[0x0][0x888] ;  /* 0x00011100ff2677ac */ /* 0x000e620008000a00 */
[----:B------:R-:W1:Y:S06]  /*48e0*/  LDCU.64 UR44, c[0x0][0x890] ;  /* 0x00011200ff2c77ac */ /* 0x000e6c0008000a00 */
[----:B------:R-:W1:Y:S01]  /*48f0*/  LDC.64 R92, c[0x0][0xb10] ;  /* 0x0002c400ff5c7b82 */ /* 0x000e620000000a00 */
[----:B------:R-:W-:-:S07]  /*4900*/  UIADD3 UR48, UPT, UPT, UR49, 0x200, URZ ;  /* 0x0000020031307890 */ /* 0x000fce000fffe0ff */
[----:B------:R-:W1:Y:S08]  /*4910*/  LDC.64 R38, c[0x0][0xb18] ;  /* 0x0002c600ff267b82 */ /* 0x000e700000000a00 */
[----:B------:R-:W1:Y:S08]  /*4920*/  LDC.64 R36, c[0x0][0xb28] ;  /* 0x0002ca00ff247b82 */ /* 0x000e700000000a00 */
[----:B------:R-:W1:Y:S01]  /*4930*/  LDC.64 R90, c[0x0][0x8b0] ;  /* 0x00022c00ff5a7b82 */ /* 0x000e620000000a00 */
[----:B---3--:R-:W-:-:S07]  /*4940*/  IMAD.IADD R46, R3, 0x1, R46 ;  /* 0x00000001032e7824 */ /* 0x008fce00078e022e */
[----:B------:R-:W3:Y:S08]  /*4950*/  LDC.64 R88, c[0x0][0x8a8] ;  /* 0x00022a00ff587b82 */ /* 0x000ef00000000a00 */
[----:B--2-4-:R-:W1:Y:S02]  /*4960*/  LDC R98, c[0x0][0x374] ;  /* 0x0000dd00ff627b82 */ /* 0x014e640000000800 */
.L_x_104:
[----:B------:R-:W-:Y:S02]  /*4970*/  LEA R0, R112, UR49, 0x3 ;  /* 0x0000003170007c11 */ /* 0x000fe4000f8e18ff */
[----:B------:R-:W-:Y:S02]  /*4980*/  SHF.L.U32 R3, R106, 0x1f, RZ ;  /* 0x0000001f6a037819 */ /* 0x000fe400000006ff */
[----:B------:R-:W-:Y:S02]  /*4990*/  LEA R16, R112, UR49, 0x4 ;  /* 0x0000003170107c11 */ /* 0x000fe4000f8e20ff */
[----:B------:R-:W2:Y:S02]  /*49a0*/  SYNCS.PHASECHK.TRANS64.TRYWAIT P0, [R0+URZ+0x70], R3 ;  /* 0x00007003000075a7 */ /* 0x000ea400080011ff */
[----:B-12---:R-:W-:Y:S05]  /*49b0*/  @!P0 BRA `(.L_x_79) ;  /* 0x0000003000088947 */ /* 0x006fea0003800000 */
.L_x_140:
[----:B------:R-:W4:Y:S01]  /*49c0*/  LDC.64 R12, c[0x0][0xb10] ;  /* 0x0002c400ff0c7b82 */ /* 0x000f220000000a00 */
[----:B------:R-:W3:Y:S01]  /*49d0*/  LDS.128 R16, [R16+0x100] ;  /* 0x0001000010107984 */ /* 0x000ee20000000c00 */
[----:B-1----:R-:W-:Y:S01]  /*49e0*/  ISETP.NE.AND P1, PT, R41, 0x1, PT ;  /* 0x000000012900780c */ /* 0x002fe20003f25270 */
[----:B--2---:R-:W-:Y:S01]  /*49f0*/  VIADD R0, R0, 0x80 ;  /* 0x0000008000007836 */ /* 0x004fe20000000000 */
[----:B------:R-:W-:Y:S04]  /*4a00*/  ISETP.GE.AND P0, PT, R40, 0x1, PT ;  /* 0x000000012800780c */ /* 0x000fe80003f06270 */
[----:B------:R-:W1:Y:S01]  /*4a10*/  LDC.64 R10, c[0x0][0xb18] ;  /* 0x0002c600ff0a7b82 */ /* 0x000e620000000a00 */
[----:B------:R-:W-:Y:S01]  /*4a20*/  PRMT R0, RZ, 0x654, R0 ;  /* 0x00000654ff007816 */ /* 0x000fe20000000000 */
[----:B------:R-:W-:Y:S01]  /*4a30*/  @!PT LDS RZ, [RZ] ;  /* 0x00000000fffff984 */ /* 0x000fe20000000800 */
[----:B------:R-:W-:Y:S01]  /*4a40*/  @!PT LDS RZ, [RZ] ;  /* 0x00000000fffff984 */ /* 0x000fe20000000800 */
[----:B------:R-:W-:Y:S01]  /*4a50*/  @!PT LDS RZ, [RZ] ;  /* 0x00000000fffff984 */ /* 0x000fe20000000800 */
[----:B------:R-:W-:Y:S01]  /*4a60*/  @!PT LDS RZ, [RZ] ;  /* 0x00000000fffff984 */ /* 0x000fe20000000800 */
[----:B------:R2:W-:Y:S06]  /*4a70*/  MEMBAR.ALL.CTA ;  /* 0x0000000000007992 */ /* 0x0005ec0000008000 */
[----:B--2---:R-:W2:Y:S01]  /*4a80*/  FENCE.VIEW.ASYNC.S ;  /* 0x00000000000073c6 */ /* 0x004ea20000000000 */
[----:B------:R-:W1:Y:S08]  /*4a90*/  @!P1 LDC R14, c[0x0][0xb20] ;  /* 0x0002c800ff0e9b82 */ /* 0x000e700000000800 */
[----:B------:R-:W1:Y:S01]  /*4aa0*/  @!P1 LDC R9, c[0x0][0xb0c] ;  /* 0x0002c300ff099b82 */ /* 0x000e620000000800 */
[----:B--2---:R2:W-:Y:S01]  /*4ab0*/  SYNCS.ARRIVE.TRANS64.RED.A1T0 RZ, [R0+URZ], RZ ;  /* 0x000000ff00ff79a7 */ /* 0x0045e200081004ff */
[----:B---3--:R-:W-:Y:S04]  /*4ac0*/  LOP3.LUT P4, RZ, R18, 0x1, RZ, 0xc0, !PT ;  /* 0x0000000112ff7812 */ /* 0x008fe8000788c0ff */
[----:B------:R-:W-:Y:S09]  /*4ad0*/  P2R R111, PR, RZ, 0x10 ;  /* 0x00000010ff6f7803 */ /* 0x000ff20000000000 */
[----:B------:R-:W-:Y:S02]  /*4ae0*/  @P4 MOV R45, R16 ;  /* 0x00000010002d4202 */ /* 0x000fe40000000f00 */
[----:B------:R-:W-:Y:S01]  /*4af0*/  @P4 LOP3.LUT R43, R17, 0xffff, RZ, 0xc0, !PT ;  /* 0x0000ffff112b4812 */ /* 0x000fe200078ec0ff */
[----:B--2-4-:R-:W-:Y:S06]  /*4b00*/  @!P0 BRA `(.L_x_80) ;  /* 0x0000000000a48947 */ /* 0x014fec0003800000 */
[----:B------:R-:W-:Y:S01]  /*4b10*/  IMAD.HI.U32 R24, R98, R39, RZ ;  /* 0x0000002762187227 */ /* 0x000fe200078e00ff */
[----:B------:R-:W-:Y:S02]  /*4b20*/  ISETP.NE.AND P0, PT, R38, 0x1, PT ;  /* 0x000000012600780c */ /* 0x000fe40003f05270 */
[----:B------:R-:W-:Y:S01]  /*4b30*/  ISETP.NE.AND P2, PT, R40, 0x1, PT ;  /* 0x000000012800780c */ /* 0x000fe20003f45270 */
[-C--:B------:R-:W-:Y:S01]  /*4b40*/  IMAD.HI.U32 R22, R99, R92.reuse, RZ ;  /* 0x0000005c63167227 */ /* 0x080fe200078e00ff */
[----:B------:R-:W-:Y:S02]  /*4b50*/  SHF.R.U32.HI R23, RZ, R97, R24 ;  /* 0x00000061ff177219 */ /* 0x000fe40000011618 */
[----:B------:R-:W-:Y:S01]  /*4b60*/  ISETP.NE.AND P3, PT, R42, 0x1, PT ;  /* 0x000000012a00780c */ /* 0x000fe20003f65270 */
[----:B------:R-:W-:Y:S01]  /*4b70*/  IMAD.HI.U32 R28, R43, R39, RZ ;  /* 0x000000272b1c7227 */ /* 0x000fe200078e00ff */
[----:B------:R-:W-:Y:S02]  /*4b80*/  SHF.R.U32.HI R22, RZ, R93, R22 ;  /* 0x0000005dff167219 */ /* 0x000fe40000011616 */
[----:B------:R-:W-:Y:S01]  /*4b90*/  SEL R3, R98, R23, !P0 ;  /* 0x0000001762037207 */ /* 0x000fe20004000000 */
[----:B------:R-:W-:Y:S01]  /*4ba0*/  IMAD.HI.U32 R26, R45, R92, RZ ;  /* 0x0000005c2d1a7227 */ /* 0x000fe200078e00ff */
[----:B------:R-:W-:Y:S03]  /*4bb0*/  SEL R7, R99, R22, !P3 ;  /* 0x0000001663077207 */ /* 0x000fe60005800000 */
[-C--:B------:R-:W-:Y:S01]  /*4bc0*/  IMAD.HI.U32 R22, R3, R36.reuse, RZ ;  /* 0x0000002403167227 */ /* 0x080fe200078e00ff */
[----:B------:R-:W-:Y:S03]  /*4bd0*/  SHF.R.U32.HI R26, RZ, R93, R26 ;  /* 0x0000005dff1a7219 */ /* 0x000fe6000001161a */
[----:B------:R-:W-:Y:S01]  /*4be0*/  IMAD.HI.U32 R24, R7, R36, RZ ;  /* 0x0000002407187227 */ /* 0x000fe200078e00ff */
[----:B------:R-:W-:Y:S02]  /*4bf0*/  @P2 SHF.R.U32.HI R3, RZ, R37, R22 ;  /* 0x00000025ff032219 */ /* 0x000fe40000011616 */
[----:B------:R-:W-:Y:S02]  /*4c00*/  SHF.R.U32.HI R22, RZ, R97, R28 ;  /* 0x00000061ff167219 */ /* 0x000fe4000001161c */
[----:B------:R-:W-:Y:S01]  /*4c10*/  @P2 SHF.R.U32.HI R7, RZ, R37, R24 ;  /* 0x00000025ff072219 */ /* 0x000fe20000011618 */
[C---:B------:R-:W-:Y:S01]  /*4c20*/  IMAD R2, R40.reuse, R3, RZ ;  /* 0x0000000328027224 */ /* 0x040fe200078e02ff */
[----:B------:R-:W-:Y:S02]  /*4c30*/  SEL R5, R43, R22, !P0 ;  /* 0x000000162b057207 */ /* 0x000fe40004000000 */
[----:B------:R-:W-:Y:S01]  /*4c40*/  SEL R3, R45, R26, !P3 ;  /* 0x0000001a2d037207 */ /* 0x000fe20005800000 */
[----:B------:R-:W-:Y:S01]  /*4c50*/  IMAD R4, R40, R7, RZ ;  /* 0x0000000728047224 */ /* 0x000fe200078e02ff */
[C---:B------:R-:W-:Y:S01]  /*4c60*/  ISETP.GE.AND P0, PT, R5.reuse, R2, PT ;  /* 0x000000020500720c */ /* 0x040fe20003f06270 */
[----:B------:R-:W-:Y:S03]  /*4c70*/  IMAD.HI.U32 R6, R5, R36, RZ ;  /* 0x0000002405067227 */ /* 0x000fe600078e00ff */
[----:B------:R-:W-:Y:S01]  /*4c80*/  ISETP.GE.OR P0, PT, R3, R4, P0 ;  /* 0x000000040300720c */ /* 0x000fe20000706670 */
[----:B------:R-:W-:Y:S01]  /*4c90*/  IMAD.MOV R4, RZ, RZ, -R3 ;  /* 0x000000ffff047224 */ /* 0x000fe200078e0a03 */
[-C--:B------:R-:W-:Y:S03]  /*4ca0*/  SHF.R.U32.HI R6, RZ, R37.reuse, R6 ;  /* 0x00000025ff067219 */ /* 0x080fe60000011606 */
[----:B------:R-:W-:Y:S01]  /*4cb0*/  IMAD R45, R42, R4, R45 ;  /* 0x000000042a2d7224 */ /* 0x000fe200078e022d */
[----:B------:R-:W-:Y:S05]  /*4cc0*/  SEL R15, R5, R6, !P2 ;  /* 0x00000006050f7207 */ /* 0x000fea0005000000 */
[----:B------:R-:W-:Y:S02]  /*4cd0*/  IMAD.MOV R6, RZ, RZ, -R15 ;  /* 0x000000ffff067224 */ /* 0x000fe400078e0a0f */
[C---:B------:R-:W-:Y:S04]  /*4ce0*/  @!P0 IMAD.HI.U32 R2, R3.reuse, R36, RZ ;  /* 0x0000002403028227 */ /* 0x040fe800078e00ff */
[----:B------:R-:W-:Y:S01]  /*4cf0*/  IMAD R6, R40, R6, R5 ;  /* 0x0000000628067224 */ /* 0x000fe200078e0205 */
[----:B------:R-:W-:Y:S04]  /*4d00*/  @!P0 SHF.R.U32.HI R2, RZ, R37, R2 ;  /* 0x00000025ff028219 */ /* 0x000fe80000011602 */
[----:B------:R-:W-:Y:S02]  /*4d10*/  @!P0 SEL R0, R3, R2, !P2 ;  /* 0x0000000203008207 */ /* 0x000fe40005000000 */
[----:B------:R-:W-:Y:S02]  /*4d20*/  IADD3 R2, PT, PT, -R5, RZ, RZ ;  /* 0x000000ff05027210 */ /* 0x000fe40007ffe1ff */
[----:B------:R-:W-:Y:S01]  /*4d30*/  @!P0 IADD3 R8, PT, PT, R15, -R0, RZ ;  /* 0x800000000f088210 */ /* 0x000fe20007ffe0ff */
[----:B------:R-:W-:Y:S02]  /*4d40*/  @!P0 IMAD R0, R7, R6, R0 ;  /* 0x0000000607008224 */ /* 0x000fe400078e0200 */
[----:B------:R-:W-:Y:S02]  /*4d50*/  IMAD R43, R38, R2, R43 ;  /* 0x00000002262b7224 */ /* 0x000fe400078e022b */
[----:B------:R-:W-:Y:S02]  /*4d60*/  @!P0 IMAD R5, R8, R40, R3 ;  /* 0x0000002808058224 */ /* 0x000fe400078e0203 */
[----:B------:R-:W-:Y:S04]  /*4d70*/  @!P0 IMAD.MOV.U32 R3, RZ, RZ, R0 ;  /* 0x000000ffff038224 */ /* 0x000fe800078e0000 */
[----:B------:R-:W-:Y:S02]  /*4d80*/  IMAD R45, R3, R42, R45 ;  /* 0x0000002a032d7224 */ /* 0x000fe400078e022d */
[----:B------:R-:W-:Y:S07]  /*4d90*/  IMAD R43, R5, R38, R43 ;  /* 0x00000026052b7224 */ /* 0x000fee00078e022b */
.L_x_80:
[----:B-1----:R-:W-:Y:S01]  /*4da0*/  @!P1 ISETP.NE.AND P0, PT, R10, 0x1, PT ;  /* 0x000000010a00980c */ /* 0x002fe20003f05270 */
[----:B------:R-:W-:Y:S01]  /*4db0*/  @!P1 IMAD.HI.U32 R0, R45, R12, RZ ;  /* 0x0000000c2d009227 */ /* 0x000fe200078e00ff */
[----:B------:R-:W-:Y:S01]  /*4dc0*/  @!P1 ISETP.NE.AND P2, PT, R9, 0x1, PT ;  /* 0x000000010900980c */ /* 0x000fe20003f45270 */
[----:B------:R-:W-:Y:S01]  /*4dd0*/  ULOP3.LUT UP0, URZ, UR48, 0x1b0, URZ, 0xc0, !UPT ;  /* 0x000001b030ff7892 */ /* 0x000fe2000f80c0ff */
[----:B------:R-:W-:Y:S01]  /*4de0*/  R2UR UR42, R21 ;  /* 0x00000000152a72ca */ /* 0x000fe200000e0000 */
[----:B------:R-:W-:Y:S01]  /*4df0*/  @!P1 IMAD.HI.U32 R3, R43, R11, RZ ;  /* 0x0000000b2b039227 */ /* 0x000fe200078e00ff */
[----:B------:R-:W-:Y:S02]  /*4e00*/  @!P1 SHF.R.U32.HI R0, RZ, R13, R0 ;  /* 0x0000000dff009219 */ /* 0x000fe40000011600 */
[----:B------:R-:W-:Y:S01]  /*4e10*/  R2UR UR41, R20 ;  /* 0x00000000142972ca */ /* 0x000fe200000e0000 */
[----:B------:R-:W-:Y:S01]  /*4e20*/  VIADD R112, R112, 0x1 ;  /* 0x0000000170707836 */ /* 0x000fe20000000000 */
[----:B------:R-:W-:Y:S02]  /*4e30*/  @!P1 SHF.R.U32.HI R2, RZ, R14, R3 ;  /* 0x0000000eff029219 */ /* 0x000fe40000011603 */
[----:B------:R-:W-:Y:S02]  /*4e40*/  @!P1 SEL R3, R45, R0, !P2 ;  /* 0x000000002d039207 */ /* 0x000fe40005000000 */
[----:B------:R-:W-:Y:S02]  /*4e50*/  @!P1 SEL R2, R43, R2, !P0 ;  /* 0x000000022b029207 */ /* 0x000fe40004000000 */
[----:B------:R-:W-:Y:S01]  /*4e60*/  @P4 SHF.R.U32.HI R103, RZ, 0x10, R17 ;  /* 0x00000010ff674819 */ /* 0x000fe20000011611 */
[----:B------:R-:W-:Y:S02]  /*4e70*/  USHF.L.U32 UR42, UR42, 0x6, URZ ;  /* 0x000000062a2a7899 */ /* 0x000fe400080006ff */
[----:B------:R-:W-:Y:S02]  /*4e80*/  @!P1 IMAD.IADD R0, R2, 0x1, -R3 ;  /* 0x0000000102009824 */ /* 0x000fe400078e0a03 */
[----:B------:R-:W-:Y:S01]  /*4e90*/  @!P1 IMAD.IADD R2, R3, 0x1, -R2 ;  /* 0x0000000103029824 */ /* 0x000fe200078e0a02 */
[----:B------:R-:W-:Y:S01]  /*4ea0*/  USHF.L.U32 UR41, UR41, 0x7, URZ ;  /* 0x0000000729297899 */ /* 0x000fe200080006ff */
[----:B------:R-:W-:Y:S02]  /*4eb0*/  @!P1 IMAD R45, R0, R9, R45 ;  /* 0x00000009002d9224 */ /* 0x000fe400078e022d */
[----:B------:R-:W-:Y:S01]  /*4ec0*/  @!P1 IMAD R43, R2, R10, R43 ;  /* 0x0000000a022b9224 */ /* 0x000fe200078e022b */
[----:B------:R-:W-:Y:S08]  /*4ed0*/  BRA.U !UP0, `(.L_x_81) ;  /* 0x0000000108407547 */ /* 0x000ff0000b800000 */
[----:B------:R-:W1:Y:S01]  /*4ee0*/  LDCU.64 UR8, c[0x4][0x80] ;  /* 0x01001000ff0877ac */ /* 0x000e620008000a00 */
[----:B------:R-:W-:Y:S01]  /*4ef0*/  MOV R3, 0x0 ;  /* 0x0000000000037802 */ /* 0x000fe20000000f00 */
[----:B------:R-:W-:Y:S02]  /*4f00*/  HFMA2 R12, -RZ, RZ, 0, 5.9604644775390625e-08 ;  /* 0x00000001ff0c7431 */ /* 0x000fe400000001ff */
[----:B------:R-:W-:Y:S02]  /*4f10*/  IMAD.MOV.U32 R8, RZ, RZ, 0x70 ;  /* 0x00000070ff087424 */ /* 0x000fe400078e00ff */
[----:B------:R-:W-:Y:S01]  /*4f20*/  IMAD.MOV.U32 R13, RZ, RZ, RZ ;  /* 0x000000ffff0d7224 */ /* 0x000fe200078e00ff */
[----:B------:R-:W2:Y:S01]  /*4f30*/  LDCU.64 UR6, c[0x4][0x88] ;  /* 0x01001100ff0677ac */ /* 0x000ea20008000a00 */
[----:B------:R-:W3:Y:S01]  /*4f40*/  LDC.64 R2, c[0x4][R3] ;  /* 0x0100000003027b82 */ /* 0x000ee20000000a00 */
[----:B------:R-:W4:Y:S01]  /*4f50*/  LDCU.64 UR4, c[0x4][0x8] ;  /* 0x01000100ff0477ac */ /* 0x000f220008000a00 */
[----:B-1----:R-:W-:Y:S01]  /*4f60*/  MOV R5, UR9 ;  /* 0x0000000900057c02 */ /* 0x002fe20008000f00 */
[----:B------:R-:W-:Y:S01]  /*4f70*/  IMAD.U32 R4, RZ, RZ, UR8 ;  /* 0x00000008ff047e24 */ /* 0x000fe2000f8e00ff */
[----:B--2---:R-:W-:Y:S01]  /*4f80*/  MOV R7, UR7 ;  /* 0x0000000700077c02 */ /* 0x004fe20008000f00 */
[----:B------:R-:W-:Y:S01]  /*4f90*/  IMAD.U32 R6, RZ, RZ, UR6 ;  /* 0x00000006ff067e24 */ /* 0x000fe2000f8e00ff */
[----:B----4-:R-:W-:Y:S01]  /*4fa0*/  MOV R11, UR5 ;  /* 0x00000005000b7c02 */ /* 0x010fe20008000f00 */
[----:B------:R-:W-:Y:S02]  /*4fb0*/  IMAD.U32 R10, RZ, RZ, UR4 ;  /* 0x00000004ff0a7e24 */ /* 0x000fe4000f8e00ff */
[----:B------:R-:W-:Y:S07]  /*4fc0*/  LEPC R20, `(.L_x_81) ;  /* 0x000000001014794e */ /* 0x000fee0000000000 */
[----:B---3-5:R-:W-:Y:S05]  /*4fd0*/  CALL.ABS.NOINC R2 ;  /* 0x0000000002007343 */ /* 0x028fea0003c00000 */
.L_x_81:
[----:B------:R-:W-:Y:S01]  /*4fe0*/  LOP3.LUT P0, RZ, R109, 0x1b0, RZ, 0xc0, !PT ;  /* 0x000001b06dff7812 */ /* 0x000fe2000780c0ff */
[----:B------:R-:W-:Y:S11]  /*4ff0*/  BSSY.RECONVERGENT B6, `(.L_x_82) ;  /* 0x0000013000067945 */ /* 0x000ff60003800200 */
[----:B------:R-:W-:Y:S01]  /*5000*/  @!UPT UIADD3 URZ, UPT, UPT, URZ, URZ, URZ ;  /* 0x000000fffffff290 */ /* 0x000fe2000fffe0ff */
[----:B------:R-:W-:Y:S05]  /*5010*/  @!P0 BRA `(.L_x_83) ;  /* 0x0000000000408947 */ /* 0x000fea0003800000 */
        /* <DEDUP_REMOVED lines=16> */
.L_x_83:
[----:B------:R-:W-:Y:S05]  /*5120*/  BSYNC.RECONVERGENT B6 ;  /* 0x0000000000067941 */ /* 0x000fea0003800200 */
.L_x_82:
[----:B------:R-:W-:Y:S01]  /*5130*/  ISETP.NE.U32.AND P4, PT, R90, RZ, PT ;  /* 0x000000ff5a00720c */ /* 0x000fe20003f85070 */
[----:B------:R-:W-:Y:S01]  /*5140*/  UISETP.NE.AND UP2, UPT, UR50, URZ, UPT ;  /* 0x000000ff3200728c */ /* 0x000fe2000bf45270 */
[----:B------:R-:W-:Y:S01]  /*5150*/  ISETP.NE.U32.AND P2, PT, RZ, UR38, PT ;  /* 0x00000026ff007c0c */ /* 0x000fe2000bf45070 */
[----:B------:R-:W-:Y:S01]  /*5160*/  UISETP.NE.U32.AND UP1, UPT, UR44, URZ, UPT ;  /* 0x000000ff2c00728c */ /* 0x000fe2000bf25070 */
[----:B------:R-:W-:Y:S01]  /*5170*/  ISETP.NE.AND.EX P4, PT, R91, RZ, PT, P4 ;  /* 0x000000ff5b00720c */ /* 0x000fe20003f85340 */
[----:B------:R-:W-:Y:S01]  /*5180*/  UPLOP3.LUT UP0, UPT, UPT, UPT, UPT, 0x40, 0x4 ;  /* 0x000000000004789c */ /* 0x000fe20003f0e870 */
[----:B------:R-:W-:Y:S01]  /*5190*/  ISETP.NE.AND.EX P2, PT, RZ, UR39, PT, P2 ;  /* 0x00000027ff007c0c */ /* 0x000fe2000bf45320 */
[----:B------:R-:W-:Y:S01]  /*51a0*/  UISETP.NE.AND.EX UP1, UPT, UR45, URZ, UPT, UP1 ;  /* 0x000000ff2d00728c */ /* 0x000fe2000bf25310 */
[----:B------:R-:W-:Y:S04]  /*51b0*/  PLOP3.LUT P1, PT, PT, PT, UP2, 0x80, 0x8 ;  /* 0x000000000008781c */ /* 0x000fe80003f2f028 */
[----:B------:R-:W-:Y:S06]  /*51c0*/  @UP2 UPLOP3.LUT UP0, UPT, UPT, UPT, UP1, 0x80, 0x8 ;  /* 0x000000000008289c */ /* 0x000fec0003f0f010 */
[----:B------:R-:W-:Y:S01]  /*51d0*/  PLOP3.LUT P0, PT, PT, PT, UP0, 0x80, 0x8 ;  /* 0x000000000008781c */ /* 0x000fe20003f0f008 */
[----:B------:R-:W-:Y:S01]  /*51e0*/  @!UPT UIADD3 URZ, UPT, UPT, URZ, URZ, URZ ;  /* 0x000000fffffff290 */ /* 0x000fe2000fffe0ff */
[----:B------:R-:W-:Y:S11]  /*51f0*/  BRA.U !UP1, `(.L_x_84) ;  /* 0x0000000109387547 */ /* 0x000ff6000b800000 */
[----:B------:R-:W-:Y:S01]  /*5200*/  UISETP.NE.U32.AND UP0, UPT, UR38, URZ, UPT ;  /* 0x000000ff2600728c */ /* 0x000fe2000bf05070 */
[----:B------:R-:W-:Y:S02]  /*5210*/  HFMA2 R0, -RZ, RZ, 0, 5.9604644775390625e-08 ;  /* 0x00000001ff007431 */ /* 0x000fe400000001ff */
[----:B------:R-:W-:Y:S01]  /*5220*/  IMAD.MOV.U32 R95, RZ, RZ, 0x1 ;  /* 0x00000001ff5f7424 */ /* 0x000fe200078e00ff */
[----:B------:R-:W-:Y:S06]  /*5230*/  UISETP.NE.AND.EX UP0, UPT, UR39, URZ, UPT, UP0 ;  /* 0x000000ff2700728c */ /* 0x000fec000bf05300 */
[----:B------:R-:W-:Y:S05]  /*5240*/  PLOP3.LUT P3, PT, PT, PT, UP0, 0x80, 0x8 ;  /* 0x000000000008781c */ /* 0x000fea0003f6f008 */
[----:B------:R-:W1:Y:S01]  /*5250*/  @UP0 LDCU.64 UR6, c[0x0][0x888] ;  /* 0x00011100ff0607ac */ /* 0x000e620008000a00 */
[----:B------:R-:W-:Y:S07]  /*5260*/  @UP0 UIMAD UR4, UR36, UR44, URZ ;  /* 0x0000002c240402a4 */ /* 0x000fee000f8e02ff */
[----:B------:R-:W-:Y:S01]  /*5270*/  @!P3 PRMT R95, R0, 0x7610, R95 ;  /* 0x00007610005fb816 */ /* 0x000fe2000000005f */
[----:B-1----:R-:W-:Y:S03]  /*5280*/  @UP0 UIMAD.WIDE UR6, UR4, 0x4, UR6 ;  /* 0x00000004040608a5 */ /* 0x002fe6000f8e0206 */
[----:B------:R-:W1:Y:S03]  /*5290*/  @!UP0 LDCU UR4, c[0x0][0x880] ;  /* 0x00011000ff0487ac */ /* 0x000e660008000800 */
[----:B------:R-:W-:Y:S01]  /*52a0*/  IMAD.U32 R2, RZ, RZ, UR6 ;  /* 0x00000006ff027e24 */ /* 0x000fe2000f8e00ff */
[----:B------:R-:W-:Y:S05]  /*52b0*/  MOV R3, UR7 ;  /* 0x0000000700037c02 */ /* 0x000fea0008000f00 */
[----:B-----5:R2:W5:Y:S02]  /*52c0*/  @P3 LDG.E R49, desc[UR46][R2.64] ;  /* 0x0000002e02313981 */ /* 0x020564000c1e1900 */
[----:B-12---:R-:W-:Y:S02]  /*52d0*/  @!P3 IMAD.U32 R49, RZ, RZ, UR4 ;  /* 0x00000004ff31be24 */ /* 0x006fe4000f8e00ff */
.L_x_84:
[----:B------:R-:W-:Y:S05]  /*52e0*/  @!P4 BRA `(.L_x_85) ;  /* 0x000000000020c947 */ /* 0x000fea0003800000 */
[----:B------:R-:W-:Y:S04]  /*52f0*/  ISETP.NE.U32.AND P3, PT, R88, RZ, PT ;  /* 0x000000ff5800720c */ /* 0x000fe80003f65070 */
[----:B------:R-:W-:Y:S11]  /*5300*/  ISETP.NE.AND.EX P3, PT, R89, RZ, PT, P3 ;  /* 0x000000ff5900720c */ /* 0x000ff60003f65330 */
[----:B------:R-:W-:Y:S02]  /*5310*/  @!UPT UIADD3 URZ, UPT, UPT, URZ, URZ, URZ ;  /* 0x000000fffffff290 */ /* 0x000fe4000fffe0ff */
[----:B------:R-:W1:Y:S01]  /*5320*/  @P3 LDC.64 R2, c[0x0][0x8a8] ;  /* 0x00022a00ff023b82 */ /* 0x000e620000000a00 */
[----:B------:R-:W-:Y:S04]  /*5330*/  @P3 IMAD R0, R90, UR36, RZ ;  /* 0x000000245a003c24 */ /* 0x000fe8000f8e02ff */
[----:B-1----:R-:W-:Y:S05]  /*5340*/  @P3 IMAD.WIDE R2, R0, 0x4, R2 ;  /* 0x0000000400023825 */ /* 0x002fea00078e0202 */
[----:B-----5:R1:W5:Y:S02]  /*5350*/  @P3 LDG.E R47, desc[UR46][R2.64] ;  /* 0x0000002e022f3981 */ /* 0x020364000c1e1900 */
[----:B-1----:R-:W2:Y:S02]  /*5360*/  @!P3 LDC R47, c[0x0][0x8a0] ;  /* 0x00022800ff2fbb82 */ /* 0x002ea40000000800 */
.L_x_85:
[----:B-----5:R-:W-:Y:S01]  /*5370*/  FSETP.NEU.AND P4, PT, R49, RZ, PT ;  /* 0x000000ff3100720b */ /* 0x020fe20003f8d000 */
[----:B------:R-:W-:Y:S01]  /*5380*/  BSSY B1, `(.L_x_86) ;  /* 0x0000042000017945 */ /* 0x000fe20003800000 */
[----:B------:R-:W-:Y:S01]  /*5390*/  SEL R7, RZ, 0xffffffff, P2 ;  /* 0xffffffffff077807 */ /* 0x000fe20001000000 */
[----:B------:R-:W-:Y:S01]  /*53a0*/  IMAD.MOV.U32 R115, RZ, RZ, 0x1 ;  /* 0x00000001ff737424 */ /* 0x000fe200078e00ff */
[----:B------:R-:W-:Y:S02]  /*53b0*/  LOP3.LUT P3, RZ, R95, 0xff, RZ, 0xc0, !PT ;  /* 0x000000ff5fff7812 */ /* 0x000fe4000786c0ff */
[----:B------:R-:W-:Y:S02]  /*53c0*/  CS2R R86, SRZ ;  /* 0x0000000000567805 */ /* 0x000fe4000001ff00 */
[----:B------:R-:W-:Y:S02]  /*53d0*/  @P1 SEL R4, RZ, 0xffffffff, P4 ;  /* 0xffffffffff041807 */ /* 0x000fe40002000000 */
[----:B------:R-:W-:Y:S02]  /*53e0*/  CS2R R84, SRZ ;  /* 0x0000000000547805 */ /* 0x000fe4000001ff00 */
[----:B------:R-:W-:Y:S02]  /*53f0*/  LEA R0, R105, UR49, 0x3 ;  /* 0x0000003169007c11 */ /* 0x000fe4000f8e18ff */
[----:B------:R-:W-:Y:S02]  /*5400*/  CS2R R82, SRZ ;  /* 0x0000000000527805 */ /* 0x000fe4000001ff00 */
[----:B------:R-:W-:Y:S02]  /*5410*/  @P0 SEL R4, R7, R4, !P3 ;  /* 0x0000000407040207 */ /* 0x000fe40005800000 */
[----:B------:R-:W-:Y:S02]  /*5420*/  CS2R R80, SRZ ;  /* 0x0000000000507805 */ /* 0x000fe4000001ff00 */
[----:B------:R-:W-:Y:S02]  /*5430*/  LEA R113, R44, UR49, 0x3 ;  /* 0x000000312c717c11 */ /* 0x000fe4000f8e18ff */
[----:B------:R-:W-:Y:S02]  /*5440*/  @P1 LOP3.LUT R4, R4, 0x1, RZ, 0xc0, !PT ;  /* 0x0000000104041812 */ /* 0x000fe400078ec0ff */
[----:B------:R-:W-:Y:S02]  /*5450*/  SHF.L.U32 R2, R107, 0x1f, RZ ;  /* 0x0000001f6b027819 */ /* 0x000fe400000006ff */
[----:B------:R-:W-:Y:S02]  /*5460*/  ISETP.NE.U32.OR P6, PT, R4, 0x1, !P1 ;  /* 0x000000010400780c */ /* 0x000fe40004fc5470 */
[----:B------:R-:W-:Y:S02]  /*5470*/  PLOP3.LUT P2, PT, PT, PT, UP1, 0x80, 0x8 ;  /* 0x000000000008781c */ /* 0x000fe40003f4f018 */
[----:B------:R-:W-:Y:S02]  /*5480*/  LEA.HI R5, R44, R44, RZ, 0x1 ;  /* 0x0000002c2c057211 */ /* 0x000fe400078f08ff */
[----:B------:R-:W-:Y:S02]  /*5490*/  SEL R4, RZ, 0xffffffff, P4 ;  /* 0xffffffffff047807 */ /* 0x000fe40002000000 */
[----:B------:R-:W-:Y:S01]  /*54a0*/  P2R R114, PR, RZ, 0x40 ;  /* 0x00000040ff727803 */ /* 0x000fe20000000000 */
[C---:B------:R-:W-:Y:S01]  /*54b0*/  IMAD.SHL.U32 R3, R5.reuse, 0x40, RZ ;  /* 0x0000004005037824 */ /* 0x040fe200078e00ff */
[----:B------:R-:W-:Y:S03]  /*54c0*/  LOP3.LUT R5, R5, 0xffe, RZ, 0xc0, !PT ;  /* 0x00000ffe05057812 */ /* 0x000fe600078ec0ff */
[----:B------:R-:W-:Y:S02]  /*54d0*/  @P6 SHF.L.U32 R9, R104, 0x1f, RZ ;  /* 0x0000001f68096819 */ /* 0x000fe400000006ff */
[----:B------:R-:W-:Y:S01]  /*54e0*/  @P2 SEL R4, R7, R4, !P3 ;  /* 0x0000000407042207 */ /* 0x000fe20005800000 */
[----:B------:R-:W-:Y:S01]  /*54f0*/  IMAD.IADD R48, R44, 0x1, -R5 ;  /* 0x000000012c307824 */ /* 0x000fe200078e0a05 */
[----:B------:R-:W1:Y:S01]  /*5500*/  @P6 SYNCS.PHASECHK.TRANS64.TRYWAIT P1, [R0+URZ+0x40], R9 ;  /* 0x00004009000065a7 */ /* 0x000e6200080211ff */
[----:B------:R-:W-:Y:S02]  /*5510*/  LOP3.LUT R3, R3, 0xffffff80, RZ, 0xc0, !PT ;  /* 0xffffff8003037812 */ /* 0x000fe400078ec0ff */
[----:B------:R-:W-:Y:S03]  /*5520*/  LOP3.LUT R4, R4, 0x1, RZ, 0xc0, !PT ;  /* 0x0000000104047812 */ /* 0x000fe600078ec0ff */
[----:B------:R-:W-:Y:S01]  /*5530*/  IMAD.IADD R3, R46, 0x1, R3 ;  /* 0x000000012e037824 */ /* 0x000fe200078e0203 */
[----:B------:R-:W-:Y:S03]  /*5540*/  ISETP.NE.U32.AND P5, PT, R4, 0x1, PT ;  /* 0x000000010400780c */ /* 0x000fe60003fa5070 */
[----:B------:R-:W-:Y:S01]  /*5550*/  IMAD R48, R48, 0x100000, R3 ;  /* 0x0010000030307824 */ /* 0x000fe200078e0203 */
[----:B------:R-:W-:Y:S01]  /*5560*/  P2R R124, PR, RZ, 0x20 ;  /* 0x00000020ff7c7803 */ /* 0x000fe20000000000 */
[----:B------:R3:W4:Y:S01]  /*5570*/  SYNCS.PHASECHK.TRANS64.TRYWAIT P0, [R113+URZ+0x90], R2 ;  /* 0x00009002710075a7 */ /* 0x00072200080011ff */
[----:B-1----:R-:W-:Y:S01]  /*5580*/  @P6 SEL R115, RZ, 0x1, !P1 ;  /* 0x00000001ff736807 */ /* 0x002fe20004800000 */
[----:B---3--:R-:W-:Y:S06]  /*5590*/  @!P6 BRA `(.L_x_87) ;  /* 0x000000000080e947 */ /* 0x008fec0003800000 */
[----:B------:R-:W-:Y:S01]  /*55a0*/  @P5 IMAD R5, R105, 0x1000, R100 ;  /* 0x0000100069055824 */ /* 0x000fe200078e0264 */
[----:B------:R-:W-:Y:S01]  /*55b0*/  ISETP.NE.AND P1, PT, R115, RZ, PT ;  /* 0x000000ff7300720c */ /* 0x000fe20003f25270 */
[----:B------:R-:W-:Y:S01]  /*55c0*/  BSSY B0, `(.L_x_88) ;  /* 0x000000b000007945 */ /* 0x000fe20003800000 */
[----:B------:R-:W-:Y:S01]  /*55d0*/  CS2R R82, SRZ ;  /* 0x0000000000527805 */ /* 0x000fe2000001ff00 */
[----:B------:R-:W-:Y:S01]  /*55e0*/  @P5 VIADD R4, R5, UR49 ;  /* 0x0000003105045c36 */ /* 0x000fe20008000000 */
[----:B------:R-:W-:Y:S02]  /*55f0*/  CS2R R80, SRZ ;  /* 0x0000000000507805 */ /* 0x000fe4000001ff00 */
[----:B------:R-:W-:Y:S02]  /*5600*/  CS2R R86, SRZ ;  /* 0x0000000000567805 */ /* 0x000fe4000001ff00 */
[----:B------:R-:W-:Y:S01]  /*5610*/  CS2R R84, SRZ ;  /* 0x0000000000547805 */ /* 0x000fe2000001ff00 */
[----:B------:R-:W-:Y:S04]  /*5620*/  @P5 IMAD R4, R108, -0x10, R4 ;  /* 0xfffffff06c045824 */ /* 0x000fe800078e0204 */
[----:B------:R-:W-:Y:S05]  /*5630*/  @P1 BRA `(.L_x_89) ;  /* 0x00000000000c1947 */ /* 0x000fea0003800000 */
[----:B------:R-:W-:Y:S04]  /*5640*/  SHF.L.U32 R3, R104, 0x1f, RZ ;  /* 0x0000001f68037819 */ /* 0x000fe800000006ff */
[----:B------:R-:W1:Y:S02]  /*5650*/  SYNCS.PHASECHK.TRANS64.TRYWAIT P1, [R0+URZ+0x40], R3 ;  /* 0x00004003000075a7 */ /* 0x000e6400080211ff */
[----:B-1----:R-:W-:Y:S05]  /*5660*/  @!P1 BRA `(.L_x_90) ;  /* 0x0000002000f09947 */ /* 0x002fea0003800000 */
.L_x_89:
[----:B------:R-:W-:Y:S05]  /*5670*/  BSYNC B0 ;  /* 0x0000000000007941 */ /* 0x000fea0003800000 */
.L_x_88:
[----:B------:R-:W-:Y:S01]  /*5680*/  ISETP.NE.AND P1, PT, R124, RZ, PT ;  /* 0x000000ff7c00720c */ /* 0x000fe20003f25270 */
[----:B-1----:R-:W-:Y:S02]  /*5690*/  VIADD R3, R0, 0x50 ;  /* 0x0000005000037836 */ /* 0x002fe40000000000 */
[----:B------:R-:W-:Y:S02]  /*56a0*/  IMAD.U32 R0, RZ, RZ, UR37 ;  /* 0x00000025ff007e24 */ /* 0x000fe4000f8e00ff */
[----:B------:R-:W-:Y:S03]  /*56b0*/  VIADD R105, R105, 0x1 ;  /* 0x0000000169697836 */ /* 0x000fe60000000000 */
[----:B------:R-:W-:Y:S05]  /*56c0*/  PRMT R0, R0, 0x654, R3 ;  /* 0x0000065400007816 */ /* 0x000fea0000000003 */
[----:B------:R1:W3:Y:S04]  /*56d0*/  @P1 LDS.128 R80, [R5+UR49+0x200] ;  /* 0x0002003105501984 */ /* 0x0002e80008000c00 */
[----:B------:R1:W1:Y:S01]  /*56e0*/  @P1 LDS.128 R84, [R4+0x210] ;  /* 0x0002100004541984 */ /* 0x0002620000000c00 */
[C---:B------:R-:W-:Y:S01]  /*56f0*/  ISETP.NE.AND P1, PT, R105.reuse, 0x2, PT ;  /* 0x000000026900780c */ /* 0x040fe20003f25270 */
[----:B------:R-:W-:Y:S01]  /*5700*/  @!PT LDS RZ, [RZ] ;  /* 0x00000000fffff984 */ /* 0x000fe20000000800 */
[----:B------:R-:W-:Y:S01]  /*5710*/  @!PT LDS RZ, [RZ] ;  /* 0x00000000fffff984 */ /* 0x000fe20000000800 */
[----:B------:R-:W-:Y:S01]  /*5720*/  @!PT LDS RZ, [RZ] ;  /* 0x00000000fffff984 */ /* 0x000fe20000000800 */
[----:B------:R-:W-:Y:S01]  /*5730*/  @!PT LDS RZ, [RZ] ;  /* 0x00000000fffff984 */ /* 0x000fe20000000800 */
[----:B------:R5:W-:Y:S06]  /*5740*/  MEMBAR.ALL.CTA ;  /* 0x0000000000007992 */ /* 0x000bec0000008000 */
[----:B-----5:R-:W5:Y:S01]  /*5750*/  FENCE.VIEW.ASYNC.S ;  /* 0x00000000000073c6 */ /* 0x020f620000000000 */
[----:B------:R-:W-:Y:S02]  /*5760*/  SEL R3, RZ, 0x1, P1 ;  /* 0x00000001ff037807 */ /* 0x000fe40000800000 */
[----:B------:R-:W-:Y:S02]  /*5770*/  SEL R105, R105, RZ, P1 ;  /* 0x000000ff69697207 */ /* 0x000fe40000800000 */
[----:B------:R-:W-:Y:S01]  /*5780*/  LOP3.LUT R104, R104, R3, RZ, 0x3c, !PT ;  /* 0x0000000368687212 */ /* 0x000fe200078e3cff */
[----:B-----5:R1:W-:Y:S06]  /*5790*/  SYNCS.ARRIVE.TRANS64.RED.A1T0 RZ, [R0+URZ], RZ ;  /* 0x000000ff00ff79a7 */ /* 0x0203ec00081004ff */
.L_x_87:
[----:B------:R-:W-:Y:S05]  /*57a0*/  BSYNC B1 ;  /* 0x0000000000017941 */ /* 0x000fea0003800000 */
.L_x_86:
[----:B-1----:R-:W-:Y:S04]  /*57b0*/  SHF.R.U32.HI R0, RZ, 0x15, R48 ;  /* 0x00000015ff007819 */ /* 0x002fe80000011630 */
[----:B------:R-:W-:Y:S01]  /*57c0*/  LOP3.LUT P1, RZ, R0, 0x3, R101, 0x48, !PT ;  /* 0x0000000300ff7812 */ /* 0x000fe20007824865 */
[----:B------:R-:W-:Y:S01]  /*57d0*/  @!UPT UIADD3 URZ, UPT, UPT, URZ, URZ, URZ ;  /* 0x000000fffffff290 */ /* 0x000fe2000fffe0ff */
[----:B----4-:R-:W-:Y:S11]  /*57e0*/  @P0 BRA `(.L_x_91) ;  /* 0x0000000000080947 */ /* 0x010ff60003800000 */
[----:B------:R-:W1:Y:S02]  /*57f0*/  SYNCS.PHASECHK.TRANS64.TRYWAIT P0, [R113+URZ+0x90], R2 ;  /* 0x00009002710075a7 */ /* 0x000e6400080011ff */
[----:B-1----:R-:W-:Y:S05]  /*5800*/  @!P0 BRA `(.L_x_92) ;  /* 0x00000020009c8947 */ /* 0x002fea0003800000 */
.L_x_91:
[----:B------:R-:W-:Y:S05]  /*5810*/  @!P1 BRA `(.L_x_93) ;  /* 0x0000000000409947 */ /* 0x000fea0003800000 */
[----:B------:R-:W4:Y:S01]  /*5820*/  LDCU.64 UR8, c[0x4][0x70] ;  /* 0x01000e00ff0877ac */ /* 0x000f220008000a00 */
[----:B------:R-:W-:Y:S01]  /*5830*/  MOV R3, 0x0 ;  /* 0x0000000000037802 */ /* 0x000fe20000000f00 */
[----:B------:R-:W-:Y:S02]  /*5840*/  HFMA2 R12, -RZ, RZ, 0, 5.9604644775390625e-08 ;  /* 0x00000001ff0c7431 */ /* 0x000fe400000001ff */
[----:B------:R-:W-:Y:S02]  /*5850*/  IMAD.MOV.U32 R8, RZ, RZ, 0x192 ;  /* 0x00000192ff087424 */ /* 0x000fe400078e00ff */
[----:B------:R-:W-:Y:S01]  /*5860*/  IMAD.MOV.U32 R13, RZ, RZ, RZ ;  /* 0x000000ffff0d7224 */ /* 0x000fe200078e00ff */
[----:B------:R-:W5:Y:S01]  /*5870*/  LDCU.64 UR6, c[0x4][0x78] ;  /* 0x01000f00ff0677ac */ /* 0x000f620008000a00 */
[----:B-1----:R-:W1:Y:S01]  /*5880*/  LDC.64 R2, c[0x4][R3] ;  /* 0x0100000003027b82 */ /* 0x002e620000000a00 */
[----:B------:R-:W2:Y:S01]  /*5890*/  LDCU.64 UR4, c[0x4][0x10] ;  /* 0x01000200ff0477ac */ /* 0x000ea20008000a00 */
[----:B----4-:R-:W-:Y:S01]  /*58a0*/  MOV R5, UR9 ;  /* 0x0000000900057c02 */ /* 0x010fe20008000f00 */
[----:B------:R-:W-:Y:S01]  /*58b0*/  IMAD.U32 R4, RZ, RZ, UR8 ;  /* 0x00000008ff047e24 */ /* 0x000fe2000f8e00ff */
[----:B-----5:R-:W-:Y:S01]  /*58c0*/  MOV R7, UR7 ;  /* 0x0000000700077c02 */ /* 0x020fe20008000f00 */
[----:B------:R-:W-:Y:S01]  /*58d0*/  IMAD.U32 R6, RZ, RZ, UR6 ;  /* 0x00000006ff067e24 */ /* 0x000fe2000f8e00ff */
[----:B--2---:R-:W-:Y:S01]  /*58e0*/  MOV R11, UR5 ;  /* 0x00000005000b7c02 */ /* 0x004fe20008000f00 */
[----:B------:R-:W-:Y:S02]  /*58f0*/  IMAD.U32 R10, RZ, RZ, UR4 ;  /* 0x00000004ff0a7e24 */ /* 0x000fe4000f8e00ff */
[----:B------:R-:W-:Y:S07]  /*5900*/  LEPC R20, `(.L_x_93) ;  /* 0x000000001014794e */ /* 0x000fee0000000000 */
[----:B-1-3--:R-:W-:Y:S05]  /*5910*/  CALL.ABS.NOINC R2 ;  /* 0x0000000002007343 */ /* 0x00afea0003c00000 */
.L_x_93:
[-C--:B---3--:R-:W-:Y:S01]  /*5920*/  F2FP.F16.E5M2.UNPACK_B R51, R80.reuse ;  /* 0x00000050ff33723e */ /* 0x088fe200020004ff */
[----:B------:R-:W-:Y:S05]  /*5930*/  WARPSYNC.ALL ;  /* 0x0000000000007948 */ /* 0x000fea0003800000 */
[----:B------:R-:W-:Y:S01]  /*5940*/  R2UR UR4, R48 ;  /* 0x00000000300472ca */ /* 0x000fe200000e0000 */
[--C-:B------:R-:W-:Y:S01]  /*5950*/  HADD2.F32 R50, -RZ, R51.reuse.H0_H0 ;  /* 0x20000033ff327230 */ /* 0x100fe20000004100 */
[----:B------:R-:W-:Y:S01]  /*5960*/  F2FP.F16.E5M2.UNPACK_B R53, R80.H1 ;  /* 0x00000050ff35723e */ /* 0x000fe200030004ff */
[----:B------:R-:W-:Y:S01]  /*5970*/  HADD2.F32 R51, -RZ, R51.H1_H1 ;  /* 0x30000033ff337230 */ /* 0x000fe20000004100 */
[-C--:B------:R-:W-:Y:S01]  /*5980*/  F2FP.F16.E5M2.UNPACK_B R55, R81.reuse ;  /* 0x00000051ff37723e */ /* 0x080fe200020004ff */
[----:B------:R-:W-:Y:S01]  /*5990*/  BSSY.RECONVERGENT B0, `(.L_x_94) ;  /* 0x0000099000007945 */ /* 0x000fe20003800200 */
[----:B------:R-:W-:Y:S01]  /*59a0*/  F2FP.F16.E5M2.UNPACK_B R57, R81.H1 ;  /* 0x00000051ff39723e */ /* 0x000fe200030004ff */
[--C-:B------:R-:W-:Y:S01]  /*59b0*/  HADD2.F32 R52, -RZ, R53.reuse.H0_H0 ;  /* 0x20000035ff347230 */ /* 0x100fe20000004100 */
[-C--:B------:R-:W-:Y:S01]  /*59c0*/  F2FP.F16.E5M2.UNPACK_B R59, R82.reuse ;  /* 0x00000052ff3b723e */ /* 0x080fe200020004ff */
[----:B------:R-:W-:Y:S01]  /*59d0*/  HADD2.F32 R54, -RZ, R53.H1_H1 ;  /* 0x30000035ff367230 */ /* 0x000fe20000004100 */
[----:B------:R-:W-:Y:S01]  /*59e0*/  F2FP.F16.E5M2.UNPACK_B R61, R82.H1 ;  /* 0x00000052ff3d723e */ /* 0x000fe200030004ff */
[--C-:B------:R-:W-:Y:S01]  /*59f0*/  HADD2.F32 R53, -RZ, R55.reuse.H0_H0 ;  /* 0x20000037ff357230 */ /* 0x100fe20000004100 */
[-C--:B------:R-:W-:Y:S01]  /*5a00*/  F2FP.F16.E5M2.UNPACK_B R63, R83.reuse ;  /* 0x00000053ff3f723e */ /* 0x080fe200020004ff */
[----:B------:R-:W-:Y:S01]  /*5a10*/  LDTM.16dp32bit_t0_t15.x32 R4, tmem[UR4] ;  /* 0x00000004000479ee */ /* 0x000fe20008a80000 */
[----:B------:R-:W2:Y:S01]  /*5a20*/  LDTM.16dp32bit_t16_t31.x32 R4, tmem[UR4+0x20] ;  /* 0x00002004000479ee */ /* 0x000ea20008aa0000 */
[----:B------:R-:W-:Y:S01]  /*5a30*/  SHF.L.U32 R125, R102, 0x4, RZ ;  /* 0x00000004667d7819 */ /* 0x000fe200000006ff */
[----:B------:R-:W-:Y:S01]  /*5a40*/  HADD2.F32 R56, -RZ, R55.H1_H1 ;  /* 0x30000037ff387230 */ /* 0x000fe20000004100 */
[----:B------:R-:W-:Y:S01]  /*5a50*/  ISETP.NE.AND P6, PT, R114, RZ, PT ;  /* 0x000000ff7200720c */ /* 0x000fe20003fc5270 */
[----:B------:R-:W-:Y:S01]  /*5a60*/  HADD2.F32 R60, -RZ, R59.H1_H1 ;  /* 0x3000003bff3c7230 */ /* 0x000fe20000004100 */
[----:B------:R-:W-:Y:S01]  /*5a70*/  IADD3 R114, PT, PT, R100, UR49, RZ ;  /* 0x0000003164727c10 */ /* 0x000fe2000fffe0ff */
[----:B------:R-:W-:Y:S01]  /*5a80*/  HADD2.F32 R64, -RZ, R63.H1_H1 ;  /* 0x3000003fff407230 */ /* 0x000fe20000004100 */
[----:B------:R-:W-:Y:S01]  /*5a90*/  F2FP.F16.E5M2.UNPACK_B R65, R83.H1 ;  /* 0x00000053ff41723e */ /* 0x000fe200030004ff */
[--C-:B------:R-:W-:Y:S01]  /*5aa0*/  HADD2.F32 R55, -RZ, R57.reuse.H0_H0 ;  /* 0x20000039ff377230 */ /* 0x100fe20000004100 */
[----:B------:R-:W-:Y:S01]  /*5ab0*/  IADD3 R114, PT, PT, R114, R125, RZ ;  /* 0x0000007d72727210 */ /* 0x000fe20007ffe0ff */
[----:B------:R-:W-:Y:S01]  /*5ac0*/  HADD2.F32 R58, -RZ, R57.H1_H1 ;  /* 0x30000039ff3a7230 */ /* 0x000fe20000004100 */
[-C--:B------:R-:W-:Y:S01]  /*5ad0*/  F2FP.F16.E5M2.UNPACK_B R67, R84.reuse ;  /* 0x00000054ff43723e */ /* 0x080fe200020004ff */
[----:B------:R-:W-:Y:S01]  /*5ae0*/  HADD2.F32 R57, -RZ, R59.H0_H0 ;  /* 0x2000003bff397230 */ /* 0x000fe20000004100 */
[----:B------:R-:W-:Y:S01]  /*5af0*/  F2FP.F16.E5M2.UNPACK_B R69, R84.H1 ;  /* 0x00000054ff45723e */ /* 0x000fe200030004ff */
[----:B------:R-:W-:Y:S01]  /*5b00*/  HADD2.F32 R59, -RZ, R61.H0_H0 ;  /* 0x2000003dff3b7230 */ /* 0x000fe20000004100 */
[-C--:B------:R-:W-:Y:S01]  /*5b10*/  F2FP.F16.E5M2.UNPACK_B R71, R85.reuse ;  /* 0x00000055ff47723e */ /* 0x080fe200020004ff */
[----:B------:R-:W-:Y:S01]  /*5b20*/  HADD2.F32 R68, -RZ, R67.H1_H1 ;  /* 0x30000043ff447230 */ /* 0x000fe20000004100 */
[----:B------:R-:W-:Y:S01]  /*5b30*/  F2FP.F16.E5M2.UNPACK_B R73, R85.H1 ;  /* 0x00000055ff49723e */ /* 0x000fe200030004ff */
[----:B------:R-:W-:Y:S01]  /*5b40*/  HADD2.F32 R62, -RZ, R61.H1_H1 ;  /* 0x3000003dff3e7230 */ /* 0x000fe20000004100 */
[-C--:B------:R-:W-:Y:S01]  /*5b50*/  F2FP.F16.E5M2.UNPACK_B R75, R86.reuse ;  /* 0x00000056ff4b723e */ /* 0x080fe200020004ff */
[----:B------:R-:W-:Y:S01]  /*5b60*/  HADD2.F32 R61, -RZ, R63.H0_H0 ;  /* 0x2000003fff3d7230 */ /* 0x000fe20000004100 */
[----:B------:R-:W-:Y:S01]  /*5b70*/  F2FP.F16.E5M2.UNPACK_B R77, R86.H1 ;  /* 0x00000056ff4d723e */ /* 0x000fe200030004ff */
[----:B------:R-:W-:Y:S01]  /*5b80*/  HADD2.F32 R72, -RZ, R71.H1_H1 ;  /* 0x30000047ff487230 */ /* 0x000fe20000004100 */
[----:B------:R-:W-:Y:S01]  /*5b90*/  F2FP.F16.E5M2.UNPACK_B R79, R87.H1 ;  /* 0x00000057ff4f723e */ /* 0x000fe200030004ff */
[C---:B--2---:R-:W-:Y:S01]  /*5ba0*/  FMUL R0, R47.reuse, R4 ;  /* 0x000000042f007220 */ /* 0x044fe20000400000 */
[C---:B-1----:R-:W-:Y:S01]  /*5bb0*/  FMUL R2, R47.reuse, R5 ;  /* 0x000000052f027220 */ /* 0x042fe20000400000 */
[C---:B------:R-:W-:Y:S01]  /*5bc0*/  FMUL R4, R47.reuse, R8 ;  /* 0x000000082f047220 */ /* 0x040fe20000400000 */
[----:B------:R-:W-:Y:S01]  /*5bd0*/  FMUL R5, R47, R9 ;  /* 0x000000092f057220 */ /* 0x000fe20000400000 */
[C---:B------:R-:W-:Y:S01]  /*5be0*/  FFMA R0, R49.reuse, R50, R0 ;  /* 0x0000003231007223 */ /* 0x040fe20000000000 */
[----:B------:R-:W-:Y:S01]  /*5bf0*/  FFMA R2, R49, R51, R2 ;  /* 0x0000003331027223 */ /* 0x000fe20000000002 */
[C---:B------:R-:W-:Y:S01]  /*5c00*/  FMUL R8, R47.reuse, R12 ;  /* 0x0000000c2f087220 */ /* 0x040fe20000400000 */
[C---:B------:R-:W-:Y:S01]  /*5c10*/  FMUL R9, R47.reuse, R13 ;  /* 0x0000000d2f097220 */ /* 0x040fe20000400000 */
[C---:B------:R-:W-:Y:S01]  /*5c20*/  FMUL R12, R47.reuse, R16 ;  /* 0x000000102f0c7220 */ /* 0x040fe20000400000 */
[C---:B------:R-:W-:Y:S01]  /*5c30*/  FMUL R13, R47.reuse, R17 ;  /* 0x000000112f0d7220 */ /* 0x040fe20000400000 */
[C---:B------:R-:W-:Y:S01]  /*5c40*/  FMUL R16, R47.reuse, R20 ;  /* 0x000000142f107220 */ /* 0x040fe20000400000 */
[C---:B------:R-:W-:Y:S01]  /*5c50*/  FMUL R17, R47.reuse, R21 ;  /* 0x000000152f117220 */ /* 0x040fe20000400000 */
[C---:B------:R-:W-:Y:S01]  /*5c60*/  FMUL R20, R47.reuse, R24 ;  /* 0x000000182f147220 */ /* 0x040fe20000400000 */
[C---:B------:R-:W-:Y:S01]  /*5c70*/  FMUL R21, R47.reuse, R25 ;  /* 0x000000192f157220 */ /* 0x040fe20000400000 */
[----:B------:R-:W-:Y:S02]  /*5c80*/  HADD2.F32 R76, -RZ, R75.H1_H1 ;  /* 0x3000004bff4c7230 */ /* 0x000fe40000004100 */
[C---:B------:R-:W-:Y:S01]  /*5c90*/  FMUL R24, R47.reuse, R28 ;  /* 0x0000001c2f187220 */ /* 0x040fe20000400000 */
[C---:B------:R-:W-:Y:S01]  /*5ca0*/  FMUL R25, R47.reuse, R29 ;  /* 0x0000001d2f197220 */ /* 0x040fe20000400000 */
[C---:B------:R-:W-:Y:S01]  /*5cb0*/  FMUL R28, R47.reuse, R32 ;  /* 0x000000202f1c7220 */ /* 0x040fe20000400000 */
[C---:B------:R-:W-:Y:S01]  /*5cc0*/  FMUL R29, R47.reuse, R33 ;  /* 0x000000212f1d7220 */ /* 0x040fe20000400000 */
[C---:B------:R-:W-:Y:S01]  /*5cd0*/  FMUL R3, R47.reuse, R6 ;  /* 0x000000062f037220 */ /* 0x040fe20000400000 */
[C---:B------:R-:W-:Y:S01]  /*5ce0*/  FMUL R7, R47.reuse, R7 ;  /* 0x000000072f077220 */ /* 0x040fe20000400000 */
[C---:B------:R-:W-:Y:S01]  /*5cf0*/  FMUL R6, R47.reuse, R10 ;  /* 0x0000000a2f067220 */ /* 0x040fe20000400000 */
[----:B------:R-:W-:Y:S01]  /*5d00*/  FMUL R11, R47, R11 ;  /* 0x0000000b2f0b7220 */ /* 0x000fe20000400000 */
[C---:B------:R-:W-:Y:S01]  /*5d10*/  FFMA R3, R49.reuse, R52, R3 ;  /* 0x0000003431037223 */ /* 0x040fe20000000003 */
[C---:B------:R-:W-:Y:S01]  /*5d20*/  FFMA R7, R49.reuse, R54, R7 ;  /* 0x0000003631077223 */ /* 0x040fe20000000007 */
[C---:B------:R-:W-:Y:S01]  /*5d30*/  FFMA R4, R49.reuse, R53, R4 ;  /* 0x0000003531047223 */ /* 0x040fe20000000004 */
[----:B------:R-:W-:Y:S01]  /*5d40*/  F2FP.F16.E5M2.UNPACK_B R50, R87 ;  /* 0x00000057ff32723e */ /* 0x000fe200020004ff */
[C---:B------:R-:W-:Y:S01]  /*5d50*/  FFMA R5, R49.reuse, R56, R5 ;  /* 0x0000003831057223 */ /* 0x040fe20000000005 */
[----:B------:R-:W-:Y:S01]  /*5d60*/  FFMA R6, R49, R55, R6 ;  /* 0x0000003731067223 */ /* 0x000fe20000000006 */
[----:B------:R-:W-:Y:S01]  /*5d70*/  F2FP.SATFINITE.E5M2.F32.PACK_AB_MERGE_C R117, R7, R3, RZ ;  /* 0x000000030775723e */ /* 0x000fe200048060ff */
[C---:B------:R-:W-:Y:S01]  /*5d80*/  FFMA R11, R49.reuse, R58, R11 ;  /* 0x0000003a310b7223 */ /* 0x040fe2000000000b */
[C---:B------:R-:W-:Y:S01]  /*5d90*/  FFMA R8, R49.reuse, R57, R8 ;  /* 0x0000003931087223 */ /* 0x040fe20000000008 */
[----:B------:R-:W-:Y:S01]  /*5da0*/  ISETP.NE.AND P0, PT, R110, RZ, PT ;  /* 0x000000ff6e00720c */ /* 0x000fe20003f05270 */
[----:B------:R-:W-:Y:S01]  /*5db0*/  FFMA R9, R49, R60, R9 ;  /* 0x0000003c31097223 */ /* 0x000fe20000000009 */
[----:B------:R-:W-:Y:S01]  /*5dc0*/  F2FP.SATFINITE.E5M2.F32.PACK_AB_MERGE_C R116, R2, R0, R117 ;  /* 0x000000000274723e */ /* 0x000fe20004806075 */
[--C-:B------:R-:W-:Y:S01]  /*5dd0*/  HADD2.F32 R51, -RZ, R50.reuse.H0_H0 ;  /* 0x20000032ff337230 */ /* 0x100fe20000004100 */
[----:B------:R-:W-:Y:S01]  /*5de0*/  F2FP.SATFINITE.E5M2.F32.PACK_AB_MERGE_C R117, R11, R6, RZ ;  /* 0x000000060b75723e */ /* 0x000fe200048060ff */
[----:B------:R-:W-:Y:S02]  /*5df0*/  HADD2.F32 R50, -RZ, R50.H1_H1 ;  /* 0x30000032ff327230 */ /* 0x000fe40000004100 */
[C---:B------:R-:W-:Y:S01]  /*5e00*/  FMUL R10, R47.reuse, R14 ;  /* 0x0000000e2f0a7220 */ /* 0x040fe20000400000 */
[----:B------:R-:W-:Y:S01]  /*5e10*/  FMUL R15, R47, R15 ;  /* 0x0000000f2f0f7220 */ /* 0x000fe20000400000 */
[--C-:B------:R-:W-:Y:S01]  /*5e20*/  HADD2.F32 R63, -RZ, R65.reuse.H0_H0 ;  /* 0x20000041ff3f7230 */ /* 0x100fe20000004100 */
[----:B------:R-:W-:Y:S01]  /*5e30*/  F2FP.SATFINITE.E5M2.F32.PACK_AB_MERGE_C R117, R5, R4, R117 ;  /* 0x000000040575723e */ /* 0x000fe20004806075 */
[C---:B------:R-:W-:Y:S01]  /*5e40*/  FFMA R10, R49.reuse, R59, R10 ;  /* 0x0000003b310a7223 */ /* 0x040fe2000000000a */
[C---:B------:R-:W-:Y:S01]  /*5e50*/  FFMA R15, R49.reuse, R62, R15 ;  /* 0x0000003e310f7223 */ /* 0x040fe2000000000f */
[C---:B------:R-:W-:Y:S01]  /*5e60*/  FFMA R12, R49.reuse, R61, R12 ;  /* 0x0000003d310c7223 */ /* 0x040fe2000000000c */
[----:B------:R-:W-:Y:S01]  /*5e70*/  FFMA R13, R49, R64, R13 ;  /* 0x00000040310d7223 */ /* 0x000fe2000000000d */
[----:B------:R-:W-:Y:S02]  /*5e80*/  HADD2.F32 R66, -RZ, R65.H1_H1 ;  /* 0x30000041ff427230 */ /* 0x000fe40000004100 */
[C---:B------:R-:W-:Y:S01]  /*5e90*/  FMUL R14, R47.reuse, R18 ;  /* 0x000000122f0e7220 */ /* 0x040fe20000400000 */
[----:B------:R-:W-:Y:S02]  /*5ea0*/  HADD2.F32 R65, -RZ, R67.H0_H0 ;  /* 0x20000043ff417230 */ /* 0x000fe40000004100 */
[----:B------:R-:W-:Y:S01]  /*5eb0*/  FMUL R19, R47, R19 ;  /* 0x000000132f137220 */ /* 0x000fe20000400000 */
[--C-:B------:R-:W-:Y:S02]  /*5ec0*/  HADD2.F32 R67, -RZ, R69.reuse.H0_H0 ;  /* 0x20000045ff437230 */ /* 0x100fe40000004100 */
[----:B------:R-:W-:Y:S01]  /*5ed0*/  FFMA R14, R49, R63, R14 ;  /* 0x0000003f310e7223 */ /* 0x000fe2000000000e */
[----:B------:R-:W-:Y:S02]  /*5ee0*/  HADD2.F32 R70, -RZ, R69.H1_H1 ;  /* 0x30000045ff467230 */ /* 0x000fe40000004100 */
[----:B------:R-:W-:Y:S01]  /*5ef0*/  FMUL R18, R47, R22 ;  /* 0x000000162f127220 */ /* 0x000fe20000400000 */
[----:B------:R-:W-:Y:S02]  /*5f00*/  HADD2.F32 R69, -RZ, R71.H0_H0 ;  /* 0x20000047ff457230 */ /* 0x000fe40000004100 */
[----:B------:R-:W-:Y:S01]  /*5f10*/  FFMA R19, R49, R66, R19 ;  /* 0x0000004231137223 */ /* 0x000fe20000000013 */
[----:B------:R-:W-:Y:S01]  /*5f20*/  FMUL R23, R47, R23 ;  /* 0x000000172f177220 */ /* 0x000fe20000400000 */
[C---:B------:R-:W-:Y:S01]  /*5f30*/  FFMA R16, R49.reuse, R65, R16 ;  /* 0x0000004131107223 */ /* 0x040fe20000000010 */
[C---:B------:R-:W-:Y:S01]  /*5f40*/  FFMA R17, R49.reuse, R68, R17 ;  /* 0x0000004431117223 */ /* 0x040fe20000000011 */
        /* <DEDUP_REMOVED lines=23> */
[----:B------:R-:W-:Y:S01]  /*60c0*/  F2FP.SATFINITE.E5M2.F32.PACK_AB_MERGE_C R118, R15, R10, RZ ;  /* 0x0000000a0f76723e */ /* 0x000fe200048060ff */
[----:B------:R-:W-:Y:S01]  /*60d0*/  FFMA R28, R49, R51, R28 ;  /* 0x00000033311c7223 */ /* 0x000fe2000000001c */
[----:B------:R-:W-:Y:S01]  /*60e0*/  F2FP.SATFINITE.E5M2.F32.PACK_AB_MERGE_C R119, R19, R14, RZ ;  /* 0x0000000e1377723e */ /* 0x000fe200048060ff */
[C---:B------:R-:W-:Y:S01]  /*60f0*/  FFMA R29, R49.reuse, R50, R29 ;  /* 0x00000032311d7223 */ /* 0x040fe2000000001d */
[C---:B------:R-:W-:Y:S01]  /*6100*/  FFMA R30, R49.reuse, R77, R30 ;  /* 0x0000004d311e7223 */ /* 0x040fe2000000001e */
[----:B------:R-:W-:Y:S01]  /*6110*/  FFMA R35, R49, R52, R35 ;  /* 0x0000003431237223 */ /* 0x000fe20000000023 */
[----:B------:R-:W-:Y:S02]  /*6120*/  F2FP.SATFINITE.E5M2.F32.PACK_AB_MERGE_C R118, R9, R8, R118 ;  /* 0x000000080976723e */ /* 0x000fe40004806076 */
[----:B------:R-:W-:Y:S02]  /*6130*/  F2FP.SATFINITE.E5M2.F32.PACK_AB_MERGE_C R119, R13, R12, R119 ;  /* 0x0000000c0d77723e */ /* 0x000fe40004806077 */
[----:B------:R-:W-:Y:S02]  /*6140*/  F2FP.SATFINITE.E5M2.F32.PACK_AB_MERGE_C R120, R23, R18, RZ ;  /* 0x000000121778723e */ /* 0x000fe400048060ff */
[----:B------:R-:W-:Y:S01]  /*6150*/  F2FP.SATFINITE.E5M2.F32.PACK_AB_MERGE_C R121, R27, R22, RZ ;  /* 0x000000161b79723e */ /* 0x000fe200048060ff */
[----:B------:R1:W-:Y:S01]  /*6160*/  STS.128 [R100+UR49+0x2200], R116 ;  /* 0x0022007464007988 */ /* 0x0003e20008000c31 */
[----:B------:R-:W-:Y:S02]  /*6170*/  F2FP.SATFINITE.E5M2.F32.PACK_AB_MERGE_C R122, R31, R26, RZ ;  /* 0x0000001a1f7a723e */ /* 0x000fe400048060ff */
[----:B------:R-:W-:Y:S02]  /*6180*/  F2FP.SATFINITE.E5M2.F32.PACK_AB_MERGE_C R123, R35, R30, RZ ;  /* 0x0000001e237b723e */ /* 0x000fe400048060ff */
[----:B------:R-:W-:Y:S02]  /*6190*/  F2FP.SATFINITE.E5M2.F32.PACK_AB_MERGE_C R120, R17, R16, R120 ;  /* 0x000000101178723e */ /* 0x000fe40004806078 */
[----:B------:R-:W-:Y:S02]  /*61a0*/  F2FP.SATFINITE.E5M2.F32.PACK_AB_MERGE_C R121, R21, R20, R121 ;  /* 0x000000141579723e */ /* 0x000fe40004806079 */
[----:B------:R-:W-:Y:S02]  /*61b0*/  F2FP.SATFINITE.E5M2.F32.PACK_AB_MERGE_C R122, R25, R24, R122 ;  /* 0x00000018197a723e */ /* 0x000fe4000480607a */
[----:B------:R-:W-:Y:S02]  /*61c0*/  F2FP.SATFINITE.E5M2.F32.PACK_AB_MERGE_C R123, R29, R28, R123 ;  /* 0x0000001c1d7b723e */ /* 0x000fe4000480607b */
[----:B------:R-:W-:Y:S02]  /*61d0*/  LEA R32, R105, UR49, 0x3 ;  /* 0x0000003169207c11 */ /* 0x000fe4000f8e18ff */
[----:B------:R-:W-:Y:S01]  /*61e0*/  @P6 SHF.L.U32 R33, R104, 0x1f, RZ ;  /* 0x0000001f68216819 */ /* 0x000fe200000006ff */
[----:B------:R1:W-:Y:S01]  /*61f0*/  STS.128 [R114+0x2210], R120 ;  /* 0x0022107872007388 */ /* 0x0003e20000000c00 */
[----:B------:R-:W-:Y:S01]  /*6200*/  @!PT LDS RZ, [RZ] ;  /* 0x00000000fffff984 */ /* 0x000fe20000000800 */
[----:B------:R-:W-:Y:S01]  /*6210*/  @!PT LDS RZ, [RZ] ;  /* 0x00000000fffff984 */ /* 0x000fe20000000800 */
[----:B------:R-:W-:Y:S01]  /*6220*/  @!PT LDS RZ, [RZ] ;  /* 0x00000000fffff984 */ /* 0x000fe20000000800 */
[----:B------:R-:W-:Y:S01]  /*6230*/  @!PT LDS RZ, [RZ] ;  /* 0x00000000fffff984 */ /* 0x000fe20000000800 */
[----:B------:R2:W-:Y:S07]  /*6240*/  MEMBAR.ALL.CTA ;  /* 0x0000000000007992 */ /* 0x0005ee0000008000 */
[----:B--2---:R-:W2:Y:S02]  /*6250*/  FENCE.VIEW.ASYNC.S ;  /* 0x00000000000073c6 */ /* 0x004ea40000000000 */
[----:B--2---:R-:W-:Y:S06]  /*6260*/  BAR.SYNC.DEFER_BLOCKING 0x1, 0x80 ;  /* 0x0042000000007b1d */ /* 0x004fec0000010000 */
[----:B------:R-:W-:Y:S05]  /*6270*/  @P0 BRA `(.L_x_95) ;  /* 0x0000000000280947 */ /* 0x000fea0003800000 */
[----:B------:R-:W-:Y:S02]  /*6280*/  UIADD3 UR4, UPT, UPT, UR49, 0x2200, URZ ;  /* 0x0000220031047890 */ /* 0x000fe4000fffe0ff */
[----:B------:R-:W-:Y:S01]  /*6290*/  UIADD3 UR6, UP0, UPT, UR52, 0x680, URZ ;  /* 0x0000068034067890 */ /* 0x000fe2000ff1e0ff */
[----:B------:R-:W-:Y:S03]  /*62a0*/  UMOV UR43, UR36 ;  /* 0x00000024002b7c82 */ /* 0x000fe60008000000 */
[----:B------:R-:W-:Y:S01]  /*62b0*/  MOV R109, UR4 ;  /* 0x00000004006d7c02 */ /* 0x000fe20008000f00 */
[----:B------:R-:W-:Y:S03]  /*62c0*/  UIADD3.X UR7, UPT, UPT, URZ, UR53, URZ, UP0, !UPT ;  /* 0x00000035ff077290 */ /* 0x000fe600087fe4ff */
[----:B------:R-:W-:Y:S11]  /*62d0*/  R2UR UR40, R109 ;  /* 0x000000006d2872ca */ /* 0x000ff600000e0000 */
[----:B------:R-:W-:Y:S02]  /*62e0*/  @!UPT UIADD3 URZ, UPT, UPT, URZ, URZ, URZ ;  /* 0x000000fffffff290 */ /* 0x000fe4000fffe0ff */
[----:B------:R2:W-:Y:S01]  /*62f0*/  UTMASTG.3D [UR40], [UR6] ;  /* 0x00000028060073b5 */ /* 0x0005e20008010000 */
[----:B------:R0:W-:Y:S01]  /*6300*/  UTMACMDFLUSH ;  /* 0x00000000000079b7 */ /* 0x0001e20000000000 */
[----:B--2---:R-:W-:Y:S04]  /*6310*/  DEPBAR.LE SB0, 0x1 ;  /* 0x000080400000791a */ /* 0x004fe80000000000 */
.L_x_95:
[----:B------:R-:W-:Y:S05]  /*6320*/  BSYNC.RECONVERGENT B0 ;  /* 0x0000000000007941 */ /* 0x000fea0003800200 */
.L_x_94:
[----:B------:R-:W-:Y:S06]  /*6330*/  BAR.SYNC.DEFER_BLOCKING 0x1, 0x80 ;  /* 0x0042000000007b1d */ /* 0x000fec0000010000 */
[----:B------:R-:W2:Y:S01]  /*6340*/  @P6 SYNCS.PHASECHK.TRANS64.TRYWAIT P0, [R32+URZ+0x40], R33 ;  /* 0x00004021200065a7 */ /* 0x000ea200080011ff */
[----:B------:R-:W-:Y:S01]  /*6350*/  BSSY B1, `(.L_x_96) ;  /* 0x0000020000017945 */ /* 0x000fe20003800000 */
[----:B--2---:R-:W-:Y:S03]  /*6360*/  @P6 SEL R115, RZ, 0x1, !P0 ;  /* 0x00000001ff736807 */ /* 0x004fe60004000000 */
[----:B------:R-:W-:Y:S05]  /*6370*/  @!P6 BRA `(.L_x_97) ;  /* 0x000000000074e947 */ /* 0x000fea0003800000 */
[----:B------:R-:W-:Y:S01]  /*6380*/  ISETP.NE.AND P1, PT, R124, RZ, PT ;  /* 0x000000ff7c00720c */ /* 0x000fe20003f25270 */
[----:B------:R-:W-:Y:S01]  /*6390*/  BSSY B0, `(.L_x_98) ;  /* 0x0000009000007945 */ /* 0x000fe20003800000 */
[----:B------:R-:W-:Y:S11]  /*63a0*/  ISETP.NE.AND P0, PT, R115, RZ, PT ;  /* 0x000000ff7300720c */ /* 0x000ff60003f05270 */
[----:B------:R-:W-:Y:S05]  /*63b0*/  @P1 IMAD R0, R105, 0x1000, R100 ;  /* 0x0000100069001824 */ /* 0x000fea00078e0264 */
[----:B------:R-:W-:Y:S05]  /*63c0*/  @P1 IADD3 R2, PT, PT, R0, UR49, RZ ;  /* 0x0000003100021c10 */ /* 0x000fea000fffe0ff */
[----:B------:R-:W-:Y:S01]  /*63d0*/  @P1 IMAD.IADD R2, R2, 0x1, R125 ;  /* 0x0000000102021824 */ /* 0x000fe200078e027d */
[----:B------:R-:W-:Y:S06]  /*63e0*/  @P0 BRA `(.L_x_99) ;  /* 0x00000000000c0947 */ /* 0x000fec0003800000 */
[----:B------:R-:W-:Y:S04]  /*63f0*/  SHF.L.U32 R3, R104, 0x1f, RZ ;  /* 0x0000001f68037819 */ /* 0x000fe800000006ff */
[----:B------:R-:W2:Y:S02]  /*6400*/  SYNCS.PHASECHK.TRANS64.TRYWAIT P0, [R32+URZ+0x40], R3 ;  /* 0x00004003200075a7 */ /* 0x000ea400080011ff */
[----:B--2---:R-:W-:Y:S05]  /*6410*/  @!P0 BRA `(.L_x_100) ;  /* 0x0000001400ac8947 */ /* 0x004fea0003800000 */
.L_x_99:
[----:B------:R-:W-:Y:S05]  /*6420*/  BSYNC B0 ;  /* 0x0000000000007941 */ /* 0x000fea0003800000 */
.L_x_98:
[----:B------:R-:W-:Y:S01]  /*6430*/  ISETP.NE.AND P0, PT, R124, RZ, PT ;  /* 0x000000ff7c00720c */ /* 0x000fe20003f05270 */
[----:B--2---:R-:W-:Y:S02]  /*6440*/  VIADD R32, R32, 0x50 ;  /* 0x0000005020207836 */ /* 0x004fe40000000000 */
[----:B------:R-:W-:Y:S02]  /*6450*/  IMAD.U32 R3, RZ, RZ, UR37 ;  /* 0x00000025ff037e24 */ /* 0x000fe4000f8e00ff */
[----:B------:R-:W-:Y:S03]  /*6460*/  VIADD R105, R105, 0x1 ;  /* 0x0000000169697836 */ /* 0x000fe60000000000 */
[----:B------:R-:W-:Y:S05]  /*6470*/  PRMT R3, R3, 0x654, R32 ;  /* 0x0000065403037816 */ /* 0x000fea0000000020 */
[----:B------:R2:W3:Y:S04]  /*6480*/  @P0 LDS.128 R80, [R0+UR49+0x200] ;  /* 0x0002003100500984 */ /* 0x0004e80008000c00 */
[----:B------:R2:W4:Y:S01]  /*6490*/  @P0 LDS.128 R84, [R2+0x210] ;  /* 0x0002100002540984 */ /* 0x0005220000000c00 */
[C---:B------:R-:W-:Y:S01]  /*64a0*/  ISETP.NE.AND P0, PT, R105.reuse, 0x2, PT ;  /* 0x000000026900780c */ /* 0x040fe20003f05270 */
[----:B------:R-:W-:Y:S01]  /*64b0*/  @!PT LDS RZ, [RZ] ;  /* 0x00000000fffff984 */ /* 0x000fe20000000800 */
[----:B------:R-:W-:Y:S01]  /*64c0*/  @!PT LDS RZ, [RZ] ;  /* 0x00000000fffff984 */ /* 0x000fe20000000800 */
[----:B------:R-:W-:Y:S01]  /*64d0*/  @!PT LDS RZ, [RZ] ;  /* 0x00000000fffff984 */ /* 0x000fe20000000800 */
[----:B------:R-:W-:Y:S01]  /*64e0*/  @!PT LDS RZ, [RZ] ;  /* 0x00000000fffff984 */ /* 0x000fe20000000800 */
[----:B------:R5:W-:Y:S06]  /*64f0*/  MEMBAR.ALL.CTA ;  /* 0x0000000000007992 */ /* 0x000bec0000008000 */
[----:B-----5:R-:W5:Y:S01]  /*6500*/  FENCE.VIEW.ASYNC.S ;  /* 0x00000000000073c6 */ /* 0x020f620000000000 */
[----:B------:R-:W-:Y:S01]  /*6510*/  SEL R105, R105, RZ, P0 ;  /* 0x000000ff69697207 */ /* 0x000fe20000000000 */
[----:B-----5:R5:W-:Y:S02]  /*6520*/  SYNCS.ARRIVE.TRANS64.RED.A1T0 RZ, [R3+URZ], RZ ;  /* 0x000000ff03ff79a7 */ /* 0x020be400081004ff */
[----:B-----5:R-:W-:Y:S04]  /*6530*/  SEL R3, RZ, 0x1, P0 ;  /* 0x00000001ff037807 */ /* 0x020fe80000000000 */
[----:B--23--:R-:W-:Y:S02]  /*6540*/  LOP3.LUT R104, R104, R3, RZ, 0x3c, !PT ;  /* 0x0000000368687212 */ /* 0x00cfe400078e3cff */
.L_x_97:
[----:B------:R-:W-:Y:S05]  /*6550*/  BSYNC B1 ;  /* 0x0000000000017941 */ /* 0x000fea0003800000 */
.L_x_96:
[----:B------:R-:W-:Y:S05]  /*6560*/  VIADD R0, R48, 0x40 ;  /* 0x0000004030007836 */ /* 0x000fea0000000000 */
[----:B------:R-:W-:Y:S04]  /*6570*/  SHF.R.U32.HI R0, RZ, 0x15, R0 ;  /* 0x00000015ff007819 */ /* 0x000fe80000011600 */
[----:B------:R-:W-:Y:S11]  /*6580*/  LOP3.LUT P0, RZ, R0, 0x3, R101, 0x48, !PT ;  /* 0x0000000300ff7812 */ /* 0x000ff60007804865 */
[----:B------:R-:W-:Y:S02]  /*6590*/  @!UPT UIADD3 URZ, UPT, UPT, URZ, URZ, URZ ;  /* 0x000000fffffff290 */ /* 0x000fe4000fffe0ff */
[----:B------:R-:W-:Y:S05]  /*65a0*/  @!P0 BRA `(.L_x_101) ;  /* 0x0000000000408947 */ /* 0x000fea0003800000 */
[----:B------:R-:W2:Y:S01]  /*65b0*/  LDCU.64 UR8, c[0x4][0x70] ;  /* 0x01000e00ff0877ac */ /* 0x000ea20008000a00 */
[----:B------:R-:W-:Y:S01]  /*65c0*/  MOV R3, 0x0 ;  /* 0x0000000000037802 */ /* 0x000fe20000000f00 */
[----:B------:R-:W-:Y:S02]  /*65d0*/  HFMA2 R12, -RZ, RZ, 0, 5.9604644775390625e-08 ;  /* 0x00000001ff0c7431 */ /* 0x000fe400000001ff */
[----:B------:R-:W-:Y:S02]  /*65e0*/  IMAD.MOV.U32 R8, RZ, RZ, 0x192 ;  /* 0x00000192ff087424 */ /* 0x000fe400078e00ff */
[----:B------:R-:W-:Y:S01]  /*65f0*/  IMAD.MOV.U32 R13, RZ, RZ, RZ ;  /* 0x000000ffff0d7224 */ /* 0x000fe200078e00ff */
[----:B------:R-:W3:Y:S01]  /*6600*/  LDCU.64 UR6, c[0x4][0x78] ;  /* 0x01000f00ff0677ac */ /* 0x000ee20008000a00 */
[----:B------:R-:W1:Y:S01]  /*6610*/  LDC.64 R2, c[0x4][R3] ;  /* 0x0100000003027b82 */ /* 0x000e620000000a00 */
[----:B------:R-:W5:Y:S01]  /*6620*/  LDCU.64 UR4, c[0x4][0x10] ;  /* 0x01000200ff0477ac */ /* 0x000f620008000a00 */
[----:B--2---:R-:W-:Y:S01]  /*6630*/  MOV R5, UR9 ;  /* 0x0000000900057c02 */ /* 0x004fe20008000f00 */
[----:B------:R-:W-:Y:S01]  /*6640*/  IMAD.U32 R4, RZ, RZ, UR8 ;  /* 0x00000008ff047e24 */ /* 0x000fe2000f8e00ff */
[----:B---3--:R-:W-:Y:S01]  /*6650*/  MOV R7, UR7 ;  /* 0x0000000700077c02 */ /* 0x008fe20008000f00 */
[----:B------:R-:W-:Y:S01]  /*6660*/  IMAD.U32 R6, RZ, RZ, UR6 ;  /* 0x00000006ff067e24 */ /* 0x000fe2000f8e00ff */
[----:B-----5:R-:W-:Y:S01]  /*6670*/  MOV R11, UR5 ;  /* 0x00000005000b7c02 */ /* 0x020fe20008000f00 */
[----:B------:R-:W-:Y:S02]  /*6680*/  IMAD.U32 R10, RZ, RZ, UR4 ;  /* 0x00000004ff0a7e24 */ /* 0x000fe4000f8e00ff */
[----:B------:R-:W-:Y:S07]  /*6690*/  LEPC R20, `(.L_x_101) ;  /* 0x000000001014794e */ /* 0x000fee0000000000 */
[----:B-1--4-:R-:W-:Y:S05]  /*66a0*/  CALL.ABS.NOINC R2 ;  /* 0x0000000002007343 */ /* 0x012fea0003c00000 */
.L_x_101:
[----:B------:R-:W-:Y:S01]  /*66b0*/  ISETP.NE.AND P0, PT, R110, RZ, PT ;  /* 0x000000ff6e00720c */ /* 0x000fe20003f05270 */
[----:B------:R-:W-:Y:S05]  /*66c0*/  WARPSYNC.ALL ;  /* 0x0000000000007948 */ /* 0x000fea0003800000 */
[----:B------:R-:W-:Y:S01]  /*66d0*/  R2UR UR4, R48 ;  /* 0x00000000300472ca */ /* 0x000fe200000e0000 */
[----:B------:R-:W-:Y:S01]  /*66e0*/  BSSY.RECONVERGENT B0, `(.L_x_102) ;  /* 0x000009c000007945 */ /* 0x000fe20003800200 */
[-C--:B------:R-:W-:Y:S02]  /*66f0*/  F2FP.F16.E5M2.UNPACK_B R51, R80.reuse ;  /* 0x00000050ff33723e */ /* 0x080fe400020004ff */
[----:B------:R-:W-:Y:S02]  /*6700*/  F2FP.F16.E5M2.UNPACK_B R80, R80.H1 ;  /* 0x00000050ff50723e */ /* 0x000fe400030004ff */
[-C--:B------:R-:W-:Y:S01]  /*6710*/  F2FP.F16.E5M2.UNPACK_B R55, R81.reuse ;  /* 0x00000051ff37723e */ /* 0x080fe200020004ff */
[--C-:B------:R-:W-:Y:S01]  /*6720*/  HADD2.F32 R50, -RZ, R51.reuse.H0_H0 ;  /* 0x20000033ff327230 */ /* 0x100fe20000004100 */
[----:B------:R-:W-:Y:S01]  /*6730*/  F2FP.F16.E5M2.UNPACK_B R81, R81.H1 ;  /* 0x00000051ff51723e */ /* 0x000fe200030004ff */
[----:B------:R-:W-:Y:S01]  /*6740*/  HADD2.F32 R52, -RZ, R51.H1_H1 ;  /* 0x30000033ff347230 */ /* 0x000fe20000004100 */
[-C--:B------:R-:W-:Y:S01]  /*6750*/  F2FP.F16.E5M2.UNPACK_B R59, R82.reuse ;  /* 0x00000052ff3b723e */ /* 0x080fe200020004ff */
[--C-:B------:R-:W-:Y:S01]  /*6760*/  HADD2.F32 R51, -RZ, R80.reuse.H0_H0 ;  /* 0x20000050ff337230 */ /* 0x100fe20000004100 */
[----:B------:R-:W-:Y:S01]  /*6770*/  F2FP.F16.E5M2.UNPACK_B R82, R82.H1 ;  /* 0x00000052ff52723e */ /* 0x000fe200030004ff */
[----:B------:R-:W-:Y:S01]  /*6780*/  LDTM.16dp32bit_t0_t15.x32 R4, tmem[UR4+0x40] ;  /* 0x00004004000479ee */ /* 0x000fe20008a80000 */
[----:B------:R-:W2:Y:S01]  /*6790*/  LDTM.16dp32bit_t16_t31.x32 R4, tmem[UR4+0x60] ;  /* 0x00006004000479ee */ /* 0x000ea20008aa0000 */
[----:B------:R-:W-:Y:S01]  /*67a0*/  NOP ;  /* 0x0000000000007918 */ /* 0x000fe20000000000 */
[--C-:B------:R-:W-:Y:S01]  /*67b0*/  HADD2.F32 R53, -RZ, R55.reuse.H0_H0 ;  /* 0x20000037ff357230 */ /* 0x100fe20000004100 */
[----:B------:R-:W-:Y:S01]  /*67c0*/  R2UR UR5, R113 ;  /* 0x00000000710572ca */ /* 0x000fe200000e0000 */
[----:B------:R-:W-:Y:S01]  /*67d0*/  HADD2.F32 R56, -RZ, R55.H1_H1 ;  /* 0x30000037ff387230 */ /* 0x000fe20000004100 */
[----:B------:R-:W-:Y:S01]  /*67e0*/  F2FP.F16.E5M2.UNPACK_B R63, R83 ;  /* 0x00000053ff3f723e */ /* 0x000fe200020004ff */
[--C-:B------:R-:W-:Y:S01]  /*67f0*/  HADD2.F32 R57, -RZ, R59.reuse.H0_H0 ;  /* 0x2000003bff397230 */ /* 0x100fe20000004100 */
[----:B----4-:R-:W-:Y:S01]  /*6800*/  F2FP.F16.E5M2.UNPACK_B R67, R84 ;  /* 0x00000054ff43723e */ /* 0x010fe200020004ff */
[----:B------:R-:W-:Y:S01]  /*6810*/  HADD2.F32 R60, -RZ, R59.H1_H1 ;  /* 0x3000003bff3c7230 */ /* 0x000fe20000004100 */
[----:B------:R-:W-:Y:S01]  /*6820*/  F2FP.F16.E5M2.UNPACK_B R71, R85 ;  /* 0x00000055ff47723e */ /* 0x000fe200020004ff */
[--C-:B------:R-:W-:Y:S01]  /*6830*/  HADD2.F32 R61, -RZ, R63.reuse.H0_H0 ;  /* 0x2000003fff3d7230 */ /* 0x100fe20000004100 */
[----:B------:R-:W-:Y:S01]  /*6840*/  F2FP.F16.E5M2.UNPACK_B R75, R86 ;  /* 0x00000056ff4b723e */ /* 0x000fe200020004ff */
[----:B------:R-:W-:Y:S01]  /*6850*/  HADD2.F32 R64, -RZ, R63.H1_H1 ;  /* 0x3000003fff407230 */ /* 0x000fe20000004100 */
[----:B------:R-:W-:Y:S01]  /*6860*/  F2FP.F16.E5M2.UNPACK_B R77, R87 ;  /* 0x00000057ff4d723e */ /* 0x000fe200020004ff */
[--C-:B------:R-:W-:Y:S01]  /*6870*/  HADD2.F32 R65, -RZ, R67.reuse.H0_H0 ;  /* 0x20000043ff417230 */ /* 0x100fe20000004100 */
[----:B------:R-:W-:Y:S01]  /*6880*/  F2FP.F16.E5M2.UNPACK_B R83, R83.H1 ;  /* 0x00000053ff53723e */ /* 0x000fe200030004ff */
[----:B------:R-:W-:Y:S01]  /*6890*/  UIADD3 UR5, UPT, UPT, UR5, 0xb0, URZ ;  /* 0x000000b005057890 */ /* 0x000fe2000fffe0ff */
[----:B------:R-:W-:Y:S01]  /*68a0*/  HADD2.F32 R67, -RZ, R67.H1_H1 ;  /* 0x30000043ff437230 */ /* 0x000fe20000004100 */
[----:B------:R-:W-:Y:S01]  /*68b0*/  F2FP.F16.E5M2.UNPACK_B R84, R84.H1 ;  /* 0x00000054ff54723e */ /* 0x000fe200030004ff */
[--C-:B------:R-:W-:Y:S01]  /*68c0*/  HADD2.F32 R69, -RZ, R71.reuse.H0_H0 ;  /* 0x20000047ff457230 */ /* 0x100fe20000004100 */
[----:B------:R-:W-:Y:S01]  /*68d0*/  UPRMT UR5, UR37, 0x654, UR5 ;  /* 0x0000065425057896 */ /* 0x000fe20008000005 */
[----:B------:R-:W-:Y:S01]  /*68e0*/  HADD2.F32 R72, -RZ, R71.H1_H1 ;  /* 0x30000047ff487230 */ /* 0x000fe20000004100 */
[----:B------:R-:W-:Y:S01]  /*68f0*/  F2FP.F16.E5M2.UNPACK_B R85, R85.H1 ;  /* 0x00000055ff55723e */ /* 0x000fe200030004ff */
[--C-:B------:R-:W-:Y:S02]  /*6900*/  HADD2.F32 R73, -RZ, R75.reuse.H0_H0 ;  /* 0x2000004bff497230 */ /* 0x100fe40000004100 */
[C---:B--2---:R-:W-:Y:S01]  /*6910*/  FMUL R4, R47.reuse, R4 ;  /* 0x000000042f047220 */ /* 0x044fe20000400000 */
[C---:B------:R-:W-:Y:S01]  /*6920*/  FMUL R5, R47.reuse, R5 ;  /* 0x000000052f057220 */ /* 0x040fe20000400000 */
[C---:B------:R-:W-:Y:S01]  /*6930*/  FMUL R8, R47.reuse, R8 ;  /* 0x000000082f087220 */ /* 0x040fe20000400000 */
[----:B------:R-:W-:Y:S01]  /*6940*/  FMUL R9, R47, R9 ;  /* 0x000000092f097220 */ /* 0x000fe20000400000 */
[C---:B------:R-:W-:Y:S01]  /*6950*/  FFMA R4, R49.reuse, R50, R4 ;  /* 0x0000003231047223 */ /* 0x040fe20000000004 */
[----:B------:R-:W-:Y:S01]  /*6960*/  SYNCS.ARRIVE.TRANS64.RED.A1T0 RZ, [UR5], RZ ;  /* 0x000000ffffff79a7 */ /* 0x000fe20008100405 */
        /* <DEDUP_REMOVED lines=18> */
[--C-:B------:R-:W-:Y:S02]  /*6a90*/  HADD2.F32 R55, -RZ, R81.reuse.H0_H0 ;  /* 0x20000051ff377230 */ /* 0x100fe40000004100 */
[----:B------:R-:W-:Y:S01]  /*6aa0*/  FMUL R10, R47, R10 ;  /* 0x0000000a2f0a7220 */ /* 0x000fe20000400000 */
[C---:B------:R-:W-:Y:S01]  /*6ab0*/  FFMA R6, R49.reuse, R51, R6 ;  /* 0x0000003331067223 */ /* 0x040fe20000000006 */
[----:B------:R-:W-:Y:S02]  /*6ac0*/  HADD2.F32 R58, -RZ, R81.H1_H1 ;  /* 0x30000051ff3a7230 */ /* 0x000fe40000004100 */
[C---:B------:R-:W-:Y:S01]  /*6ad0*/  FFMA R7, R49.reuse, R54, R7 ;  /* 0x0000003631077223 */ /* 0x040fe20000000007 */
[C---:B------:R-:W-:Y:S01]  /*6ae0*/  FFMA R8, R49.reuse, R53, R8 ;  /* 0x0000003531087223 */ /* 0x040fe20000000008 */
[C---:B------:R-:W-:Y:S01]  /*6af0*/  FFMA R9, R49.reuse, R56, R9 ;  /* 0x0000003831097223 */ /* 0x040fe20000000009 */
[----:B------:R-:W-:Y:S01]  /*6b00*/  FFMA R10, R49, R55, R10 ;  /* 0x00000037310a7223 */ /* 0x000fe2000000000a */
[----:B------:R-:W-:Y:S01]  /*6b10*/  HADD2.F32 R51, -RZ, R77.H0_H0 ;  /* 0x2000004dff337230 */ /* 0x000fe20000004100 */
[----:B-1----:R-:W-:Y:S01]  /*6b20*/  F2FP.SATFINITE.E5M2.F32.PACK_AB_MERGE_C R116, R7, R6, RZ ;  /* 0x000000060774723e */ /* 0x002fe200048060ff */
[C---:B------:R-:W-:Y:S01]  /*6b30*/  FMUL R11, R47.reuse, R11 ;  /* 0x0000000b2f0b7220 */ /* 0x040fe20000400000 */
[--C-:B------:R-:W-:Y:S02]  /*6b40*/  HADD2.F32 R59, -RZ, R82.reuse.H0_H0 ;  /* 0x20000052ff3b7230 */ /* 0x100fe40000004100 */
[----:B------:R-:W-:Y:S01]  /*6b50*/  FMUL R14, R47, R14 ;  /* 0x0000000e2f0e7220 */ /* 0x000fe20000400000 */
[----:B------:R-:W-:Y:S01]  /*6b60*/  HADD2.F32 R62, -RZ, R82.H1_H1 ;  /* 0x30000052ff3e7230 */ /* 0x000fe20000004100 */
[----:B------:R-:W-:Y:S01]  /*6b70*/  F2FP.SATFINITE.E5M2.F32.PACK_AB_MERGE_C R116, R5, R4, R116 ;  /* 0x000000040574723e */ /* 0x000fe20004806074 */
[C---:B------:R-:W-:Y:S01]  /*6b80*/  FFMA R11, R49.reuse, R58, R11 ;  /* 0x0000003a310b7223 */ /* 0x040fe2000000000b */
[C---:B------:R-:W-:Y:S01]  /*6b90*/  FFMA R12, R49.reuse, R57, R12 ;  /* 0x00000039310c7223 */ /* 0x040fe2000000000c */
[C---:B------:R-:W-:Y:S01]  /*6ba0*/  FFMA R13, R49.reuse, R60, R13 ;  /* 0x0000003c310d7223 */ /* 0x040fe2000000000d */
[----:B------:R-:W-:Y:S01]  /*6bb0*/  F2FP.F16.E5M2.UNPACK_B R86, R86.H1 ;  /* 0x00000056ff56723e */ /* 0x000fe200030004ff */
[----:B------:R-:W-:Y:S01]  /*6bc0*/  FFMA R14, R49, R59, R14 ;  /* 0x0000003b310e7223 */ /* 0x000fe2000000000e */
[----:B------:R-:W-:Y:S01]  /*6bd0*/  F2FP.SATFINITE.E5M2.F32.PACK_AB_MERGE_C R117, R11, R10, RZ ;  /* 0x0000000a0b75723e */ /* 0x000fe200048060ff */
[C---:B------:R-:W-:Y:S01]  /*6be0*/  FMUL R15, R47.reuse, R15 ;  /* 0x0000000f2f0f7220 */ /* 0x040fe20000400000 */
[--C-:B------:R-:W-:Y:S02]  /*6bf0*/  HADD2.F32 R63, -RZ, R83.reuse.H0_H0 ;  /* 0x20000053ff3f7230 */ /* 0x100fe40000004100 */
[----:B------:R-:W-:Y:S01]  /*6c00*/  FMUL R18, R47, R18 ;  /* 0x000000122f127220 */ /* 0x000fe20000400000 */
[----:B------:R-:W-:Y:S01]  /*6c10*/  HADD2.F32 R66, -RZ, R83.H1_H1 ;  /* 0x30000053ff427230 */ /* 0x000fe20000004100 */
[----:B------:R-:W-:Y:S01]  /*6c20*/  F2FP.SATFINITE.E5M2.F32.PACK_AB_MERGE_C R117, R9, R8, R117 ;  /* 0x000000080975723e */ /* 0x000fe20004806075 */
[C---:B------:R-:W-:Y:S01]  /*6c30*/  FFMA R15, R49.reuse, R62, R15 ;  /* 0x0000003e310f7223 */ /* 0x040fe2000000000f */
[C---:B------:R-:W-:Y:S01]  /*6c40*/  FFMA R16, R49.reuse, R61, R16 ;  /* 0x0000003d31107223 */ /* 0x040fe20000000010 */
[----:B------:R-:W-:Y:S01]  /*6c50*/  FFMA R17, R49, R64, R17 ;  /* 0x0000004031117223 */ /* 0x000fe20000000011 */
[----:B------:R-:W-:Y:S01]  /*6c60*/  FMUL R19, R47, R19 ;  /* 0x000000132f137220 */ /* 0x000fe20000400000 */
        /* <DEDUP_REMOVED lines=15> */
[----:B------:R-:W-:Y:S01]  /*6d60*/  F2FP.F16.E5M2.UNPACK_B R87, R87.H1 ;  /* 0x00000057ff57723e */ /* 0x000fe200030004ff */
        /* <DEDUP_REMOVED lines=32> */
[----:B------:R-:W-:Y:S03]  /*6f70*/  IADD3 R79, PT, PT, R44, 0x1, RZ ;  /* 0x000000012c4f7810 */ /* 0x000fe60007ffe0ff */
        /* <DEDUP_REMOVED lines=9> */
[----:B------:R-:W-:Y:S02]  /*7010*/  UIADD3 UR8, UP0, UPT, UR52, 0x680, URZ ;  /* 0x0000068034087890 */ /* 0x000fe4000ff1e0ff */
[----:B------:R-:W-:Y:S02]  /*7020*/  UIADD3 UR5, UPT, UPT, UR41, 0x40, URZ ;  /* 0x0000004029057890 */ /* 0x000fe4000fffe0ff */
[----:B------:R-:W-:Y:S02]  /*7030*/  UIADD3 UR4, UPT, UPT, UR49, 0x3200, URZ ;  /* 0x0000320031047890 */ /* 0x000fe4000fffe0ff */
[----:B------:R-:W-:Y:S01]  /*7040*/  UIADD3.X UR9, UPT, UPT, URZ, UR53, URZ, UP0, !UPT ;  /* 0x00000035ff097290 */ /* 0x000fe200087fe4ff */
[----:B------:R-:W-:Y:S01]  /*7050*/  UMOV UR6, UR42 ;  /* 0x0000002a00067c82 */ /* 0x000fe20008000000 */
[----:B------:R-:W-:Y:S07]  /*7060*/  UMOV UR7, UR36 ;  /* 0x0000002400077c82 */ /* 0x000fee0008000000 */
[----:B------:R2:W-:Y:S01]  /*7070*/  UTMASTG.3D [UR4], [UR8] ;  /* 0x00000004080073b5 */ /* 0x0005e20008010000 */
[----:B------:R0:W-:Y:S01]  /*7080*/  UTMACMDFLUSH ;  /* 0x00000000000079b7 */ /* 0x0001e20000000000 */
[----:B--2---:R-:W-:Y:S04]  /*7090*/  DEPBAR.LE SB0, 0x1 ;  /* 0x000080400000791a */ /* 0x004fe80000000000 */
.L_x_103:
[----:B------:R-:W-:Y:S05]  /*70a0*/  BSYNC.RECONVERGENT B0 ;  /* 0x0000000000007941 */ /* 0x000fea0003800200 */
.L_x_102:
[----:B------:R-:W-:Y:S01]  /*70b0*/  BAR.SYNC.DEFER_BLOCKING 0x1, 0x80 ;  /* 0x0042000000007b1d */ /* 0x000fe20000010000 */
[----:B------:R-:W-:Y:S01]  /*70c0*/  ISETP.NE.AND P2, PT, R111, RZ, PT ;  /* 0x000000ff6f00720c */ /* 0x000fe20003f45270 */
[----:B------:R-:W-:Y:S01]  /*70d0*/  IMAD.IADD R20, R43, 0x1, R94 ;  /* 0x000000012b147824 */ /* 0x000fe200078e025e */
[----:B------:R-:W-:Y:S01]  /*70e0*/  ISETP.NE.AND P0, PT, R112, 0x2, PT ;  /* 0x000000027000780c */ /* 0x000fe20003f05270 */
[----:B------:R-:W-:Y:S01]  /*70f0*/  IMAD.IADD R21, R45, 0x1, R96 ;  /* 0x000000012d157824 */ /* 0x000fe200078e0260 */
[----:B------:R-:W-:Y:S02]  /*7100*/  ISETP.NE.AND P1, PT, R79, 0x4, PT ;  /* 0x000000044f00780c */ /* 0x000fe40003f25270 */
[----:B------:R-:W-:Y:S02]  /*7110*/  SEL R3, RZ, 0x1, P0 ;  /* 0x00000001ff037807 */ /* 0x000fe40000000000 */
[----:B------:R-:W-:Y:S02]  /*7120*/  SEL R0, RZ, 0x1, P1 ;  /* 0x00000001ff007807 */ /* 0x000fe40000800000 */
[----:B------:R-:W-:Y:S02]  /*7130*/  LOP3.LUT R106, R106, R3, RZ, 0x3c, !PT ;  /* 0x000000036a6a7212 */ /* 0x000fe400078e3cff */
[----:B------:R-:W-:Y:S02]  /*7140*/  LOP3.LUT R107, R107, R0, RZ, 0x3c, !PT ;  /* 0x000000006b6b7212 */ /* 0x000fe400078e3cff */
[----:B------:R-:W-:Y:S02]  /*7150*/  @P2 R2UR UR36, R103 ;  /* 0x00000000672422ca */ /* 0x000fe400000e0000 */
[----:B------:R-:W-:Y:S02]  /*7160*/  SEL R112, R112, RZ, P0 ;  /* 0x000000ff70707207 */ /* 0x000fe40000000000 */
[----:B------:R-:W-:Y:S01]  /*7170*/  SEL R44, R79, RZ, P1 ;  /* 0x000000ff4f2c7207 */ /* 0x000fe20000800000 */
[----:B------:R-:W-:Y:S10]  /*7180*/  @P2 BRA `(.L_x_104) ;  /* 0xffffffd400f82947 */ /* 0x000ff4000383ffff */
[----:B------:R-:W-:Y:S05]  /*7190*/  EXIT ;  /* 0x000000000000794d */ /* 0x000fea0003800000 */
.L_x_19:
[----:B--2---:R2:W1:Y:S02]  /*71a0*/  SYNCS.PHASECHK.TRANS64.TRYWAIT P0, [R3+URZ+0xe0], R2 ;  /* 0x0000e002030075a7 */ /* 0x00446400080011ff */
[----:B-1----:R-:W-:Y:S05]  /*71b0*/  @!P0 NANOSLEEP.SYNCS 0x989680 ;  /* 0x009896800000895d */ /* 0x002fea0003900000 */
[----:B------:R-:W1:Y:S02]  /*71c0*/  @!P0 SYNCS.PHASECHK.TRANS64 P0, [R3+URZ+0xe0], R2 ;  /* 0x0000e002030085a7 */ /* 0x000e6400080010ff */
[----:B-1----:R-:W-:Y:S05]  /*71d0*/  @!P0 BRA `(.L_x_19) ;  /* 0xfffffffc00f08947 */ /* 0x002fea000383ffff */
[----:B------:R-:W-:Y:S05]  /*71e0*/  BRA `(.L_x_105) ;  /* 0xffffffa000f07947 */ /* 0x000fea000383ffff */
.L_x_22:
[----:B-1----:R-:W-:-:S07]  /*71f0*/  MOV R2, UR33 ;  /* 0x0000002100027c02 */ /* 0x002fce0008000f00 */
.L_x_106:
[----:B-1----:R1:W2:Y:S02]  /*7200*/  SYNCS.PHASECHK.TRANS64.TRYWAIT P0, [R2+URZ+0x20], R5 ;  /* 0x00002005020075a7 */ /* 0x0022a400080011ff */
[----:B--2---:R-:W-:Y:S05]  /*7210*/  @!P0 NANOSLEEP.SYNCS 0x989680 ;  /* 0x009896800000895d */ /* 0x004fea0003900000 */
[----:B------:R-:W2:Y:S02]  /*7220*/  @!P0 SYNCS.PHASECHK.TRANS64 P0, [R2+URZ+0x20], R5 ;  /* 0x00002005020085a7 */ /* 0x000ea400080010ff */
[----:B--2---:R-:W-:Y:S05]  /*7230*/  @!P0 BRA `(.L_x_106) ;  /* 0xfffffffc00f08947 */ /* 0x004fea000383ffff */
[----:B------:R-:W-:Y:S05]  /*7240*/  BRA `(.L_x_21) ;  /* 0xffffffa400407947 */ /* 0x000fea000383ffff */
.L_x_28:
[----:B-1----:R-:W-:-:S07]  /*7250*/  MOV R2, UR17 ;  /* 0x0000001100027c02 */ /* 0x002fce0008000f00 */
.L_x_107:
[----:B-1----:R1:W2:Y:S02]  /*7260*/  SYNCS.PHASECHK.TRANS64.TRYWAIT P0, [R2+URZ+0x20], R5 ;  /* 0x00002005020075a7 */ /* 0x0022a400080011ff */
[----:B--2---:R-:W-:Y:S05]  /*7270*/  @!P0 NANOSLEEP.SYNCS 0x989680 ;  /* 0x009896800000895d */ /* 0x004fea0003900000 */
[----:B------:R-:W2:Y:S02]  /*7280*/  @!P0 SYNCS.PHASECHK.TRANS64 P0, [R2+URZ+0x20], R5 ;  /* 0x00002005020085a7 */ /* 0x000ea400080010ff */
[----:B--2---:R-:W-:Y:S05]  /*7290*/  @!P0 BRA `(.L_x_107) ;  /* 0xfffffffc00f08947 */ /* 0x004fea000383ffff */
[----:B------:R-:W-:Y:S05]  /*72a0*/  BRA `(.L_x_27) ;  /* 0xffffffa400e87947 */ /* 0x000fea000383ffff */
.L_x_32:
[----:B-1----:R1:W2:Y:S02]  /*72b0*/  SYNCS.PHASECHK.TRANS64.TRYWAIT P0, [R2+URZ+0x70], R3 ;  /* 0x00007003020075a7 */ /* 0x0022a400080011ff */
[----:B--2---:R-:W-:Y:S05]  /*72c0*/  @!P0 NANOSLEEP.SYNCS 0x989680 ;  /* 0x009896800000895d */ /* 0x004fea0003900000 */
[----:B------:R-:W2:Y:S02]  /*72d0*/  @!P0 SYNCS.PHASECHK.TRANS64 P0, [R2+URZ+0x70], R3 ;  /* 0x00007003020085a7 */ /* 0x000ea400080010ff */
[----:B--2---:R-:W-:Y:S05]  /*72e0*/  @!P0 BRA `(.L_x_32) ;  /* 0xfffffffc00f08947 */ /* 0x004fea000383ffff */
[----:B------:R-:W-:Y:S05]  /*72f0*/  BRA `(.L_x_108) ;  /* 0xffffffa800787947 */ /* 0x000fea000383ffff */
.L_x_36:
[----:B----4-:R-:W-:-:S07]  /*7300*/  MOV R0, UR5 ;  /* 0x0000000500007c02 */ /* 0x010fce0008000f00 */
.L_x_109:
[----:B-1----:R1:W2:Y:S02]  /*7310*/  SYNCS.PHASECHK.TRANS64.TRYWAIT P0, [R0+URZ], R3 ;  /* 0x00000003000075a7 */ /* 0x0022a400080011ff */
[----:B--2---:R-:W-:Y:S05]  /*7320*/  @!P0 NANOSLEEP.SYNCS 0x989680 ;  /* 0x009896800000895d */ /* 0x004fea0003900000 */
[----:B------:R-:W2:Y:S02]  /*7330*/  @!P0 SYNCS.PHASECHK.TRANS64 P0, [R0+URZ], R3 ;  /* 0x00000003000085a7 */ /* 0x000ea400080010ff */
[----:B--2---:R-:W-:Y:S05]  /*7340*/  @!P0 BRA `(.L_x_109) ;  /* 0xfffffffc00f08947 */ /* 0x004fea000383ffff */
[----:B------:R-:W-:Y:S05]  /*7350*/  BRA `(.L_x_110) ;  /* 0xffffffac00e87947 */ /* 0x000fea000383ffff */
.L_x_37:
[----:B----4-:R-:W-:-:S07]  /*7360*/  MOV R0, UR5 ;  /* 0x0000000500007c02 */ /* 0x010fce0008000f00 */
.L_x_111:
[----:B-1----:R1:W2:Y:S02]  /*7370*/  SYNCS.PHASECHK.TRANS64.TRYWAIT P0, [R0+URZ], R3 ;  /* 0x00000003000075a7 */ /* 0x0022a400080011ff */
[----:B--2---:R-:W-:Y:S05]  /*7380*/  @!P0 NANOSLEEP.SYNCS 0x989680 ;  /* 0x009896800000895d */ /* 0x004fea0003900000 */
[----:B------:R-:W2:Y:S02]  /*7390*/  @!P0 SYNCS.PHASECHK.TRANS64 P0, [R0+URZ], R3 ;  /* 0x00000003000085a7 */ /* 0x000ea400080010ff */
[----:B--2---:R-:W-:Y:S05]  /*73a0*/  @!P0 BRA `(.L_x_111) ;  /* 0xfffffffc00f08947 */ /* 0x004fea000383ffff */
[----:B------:R-:W-:Y:S05]  /*73b0*/  BRA `(.L_x_112) ;  /* 0xffffffac00f47947 */ /* 0x000fea000383ffff */
.L_x_38:
[----:B----4-:R-:W-:-:S07]  /*73c0*/  MOV R0, UR5 ;  /* 0x0000000500007c02 */ /* 0x010fce0008000f00 */
.L_x_113:
[----:B-1----:R1:W2:Y:S02]  /*73d0*/  SYNCS.PHASECHK.TRANS64.TRYWAIT P0, [R0+URZ], R3 ;  /* 0x00000003000075a7 */ /* 0x0022a400080011ff */
[----:B--2---:R-:W-:Y:S05]  /*73e0*/  @!P0 NANOSLEEP.SYNCS 0x989680 ;  /* 0x009896800000895d */ /* 0x004fea0003900000 */
[----:B------:R-:W2:Y:S02]  /*73f0*/  @!P0 SYNCS.PHASECHK.TRANS64 P0, [R0+URZ], R3 ;  /* 0x00000003000085a7 */ /* 0x000ea400080010ff */
[----:B--2---:R-:W-:Y:S05]  /*7400*/  @!P0 BRA `(.L_x_113) ;  /* 0xfffffffc00f08947 */ /* 0x004fea000383ffff */
[----:B------:R-:W-:Y:S05]  /*7410*/  BRA `(.L_x_114) ;  /* 0xffffffb000007947 */ /* 0x000fea000383ffff */
.L_x_41:
[----:B-1----:R1:W2:Y:S02]  /*7420*/  SYNCS.PHASECHK.TRANS64.TRYWAIT P0, [R0+URZ+0xd0], R5 ;  /* 0x0000d005000075a7 */ /* 0x0022a400080011ff */
[----:B--2---:R-:W-:Y:S05]  /*7430*/  @!P0 NANOSLEEP.SYNCS 0x989680 ;  /* 0x009896800000895d */ /* 0x004fea0003900000 */
[----:B------:R-:W2:Y:S02]  /*7440*/  @!P0 SYNCS.PHASECHK.TRANS64 P0, [R0+URZ+0xd0], R5 ;  /* 0x0000d005000085a7 */ /* 0x000ea400080010ff */
[----:B--2---:R-:W-:Y:S05]  /*7450*/  @!P0 BRA `(.L_x_41) ;  /* 0xfffffffc00f08947 */ /* 0x004fea000383ffff */
[----:B------:R-:W-:Y:S05]  /*7460*/  BRA `(.L_x_115) ;  /* 0xffffffb0005c7947 */ /* 0x000fea000383ffff */
.L_x_42:
[----:B------:R-:W-:-:S07]  /*7470*/  MOV R0, UR5 ;  /* 0x0000000500007c02 */ /* 0x000fce0008000f00 */
.L_x_116:
[----:B-1----:R1:W2:Y:S02]  /*7480*/  SYNCS.PHASECHK.TRANS64.TRYWAIT P0, [R0+URZ+0x80], R5 ;  /* 0x00008005000075a7 */ /* 0x0022a400080011ff */
[----:B--2---:R-:W-:Y:S05]  /*7490*/  @!P0 NANOSLEEP.SYNCS 0x989680 ;  /* 0x009896800000895d */ /* 0x004fea0003900000 */
[----:B------:R-:W2:Y:S02]  /*74a0*/  @!P0 SYNCS.PHASECHK.TRANS64 P0, [R0+URZ+0x80], R5 ;  /* 0x00008005000085a7 */ /* 0x000ea400080010ff */
[----:B--2---:R-:W-:Y:S05]  /*74b0*/  @!P0 BRA `(.L_x_116) ;  /* 0xfffffffc00f08947 */ /* 0x004fea000383ffff */
[----:B------:R-:W-:Y:S05]  /*74c0*/  BRA `(.L_x_117) ;  /* 0xffffffb0006c7947 */ /* 0x000fea000383ffff */
.L_x_43:
[----:B-1----:R1:W2:Y:S02]  /*74d0*/  SYNCS.PHASECHK.TRANS64.TRYWAIT P1, [R0+URZ+0x70], R5 ;  /* 0x00007005000075a7 */ /* 0x0022a400080211ff */
[----:B--2---:R-:W-:Y:S05]  /*74e0*/  @!P1 NANOSLEEP.SYNCS 0x989680 ;  /* 0x009896800000995d */ /* 0x004fea0003900000 */
[----:B------:R-:W2:Y:S02]  /*74f0*/  @!P1 SYNCS.PHASECHK.TRANS64 P1, [R0+URZ+0x70], R5 ;  /* 0x00007005000095a7 */ /* 0x000ea400080210ff */
[----:B--2---:R-:W-:Y:S05]  /*7500*/  @!P1 BRA `(.L_x_43) ;  /* 0xfffffffc00f09947 */ /* 0x004fea000383ffff */
[----:B------:R-:W-:Y:S05]  /*7510*/  BRA `(.L_x_118) ;  /* 0xffffffb0009c7947 */ /* 0x000fea000383ffff */
.L_x_46:
[----:B------:R-:W-:-:S07]  /*7520*/  MOV R0, UR5 ;  /* 0x0000000500007c02 */ /* 0x000fce0008000f00 */
.L_x_119:
[----:B-1----:R1:W2:Y:S02]  /*7530*/  SYNCS.PHASECHK.TRANS64.TRYWAIT P0, [R0+URZ+0x80], R3 ;  /* 0x00008003000075a7 */ /* 0x0022a400080011ff */
[----:B--2---:R-:W-:Y:S05]  /*7540*/  @!P0 NANOSLEEP.SYNCS 0x989680 ;  /* 0x009896800000895d */ /* 0x004fea0003900000 */
[----:B------:R-:W2:Y:S02]  /*7550*/  @!P0 SYNCS.PHASECHK.TRANS64 P0, [R0+URZ+0x80], R3 ;  /* 0x00008003000085a7 */ /* 0x000ea400080010ff */
[----:B--2---:R-:W-:Y:S05]  /*7560*/  @!P0 BRA `(.L_x_119) ;  /* 0xfffffffc00f08947 */ /* 0x004fea000383ffff */
[----:B------:R-:W-:Y:S05]  /*7570*/  BRA `(.L_x_45) ;  /* 0xffffffb000f07947 */ /* 0x000fea000383ffff */
.L_x_53:
[----:B-1----:R1:W2:Y:S02]  /*7580*/  SYNCS.PHASECHK.TRANS64.TRYWAIT P1, [R0+URZ+0x70], R5 ;  /* 0x00007005000075a7 */ /* 0x0022a400080211ff */
[----:B--2---:R-:W-:Y:S05]  /*7590*/  @!P1 NANOSLEEP.SYNCS 0x989680 ;  /* 0x009896800000995d */ /* 0x004fea0003900000 */
[----:B------:R-:W2:Y:S02]  /*75a0*/  @!P1 SYNCS.PHASECHK.TRANS64 P1, [R0+URZ+0x70], R5 ;  /* 0x00007005000095a7 */ /* 0x000ea400080210ff */
[----:B--2---:R-:W-:Y:S05]  /*75b0*/  @!P1 BRA `(.L_x_53) ;  /* 0xfffffffc00f09947 */ /* 0x004fea000383ffff */
[----:B------:R-:W-:Y:S05]  /*75c0*/  BRA `(.L_x_120) ;  /* 0xffffffb800607947 */ /* 0x000fea000383ffff */
.L_x_54:
[----:B------:R-:W-:-:S07]  /*75d0*/  MOV R3, UR7 ;  /* 0x0000000700037c02 */ /* 0x000fce0008000f00 */
.L_x_121:
[----:B-1----:R1:W2:Y:S02]  /*75e0*/  SYNCS.PHASECHK.TRANS64.TRYWAIT P0, [R3+URZ+0xb0], R0 ;  /* 0x0000b000030075a7 */ /* 0x0022a400080011ff */
[----:B--2---:R-:W-:Y:S05]  /*75f0*/  @!P0 NANOSLEEP.SYNCS 0x989680 ;  /* 0x009896800000895d */ /* 0x004fea0003900000 */
[----:B------:R-:W2:Y:S02]  /*7600*/  @!P0 SYNCS.PHASECHK.TRANS64 P0, [R3+URZ+0xb0], R0 ;  /* 0x0000b000030085a7 */ /* 0x000ea400080010ff */
[----:B--2---:R-:W-:Y:S05]  /*7610*/  @!P0 BRA `(.L_x_121) ;  /* 0xfffffffc00f08947 */ /* 0x004fea000383ffff */
[----:B------:R-:W-:Y:S05]  /*7620*/  BRA `(.L_x_122) ;  /* 0xffffffb800b07947 */ /* 0x000fea000383ffff */
.L_x_57:
[----:B------:R-:W-:Y:S07]  /*7630*/  MOV R0, UR6 ;  /* 0x0000000600007c02 */ /* 0x000fee0008000f00 */
.L_x_123:
[----:B-1----:R1:W2:Y:S02]  /*7640*/  SYNCS.PHASECHK.TRANS64.TRYWAIT P0, [R0+URZ], R3 ;  /* 0x00000003000075a7 */ /* 0x0022a400080011ff */
[----:B--2---:R-:W-:Y:S05]  /*7650*/  @!P0 NANOSLEEP.SYNCS 0x989680 ;  /* 0x009896800000895d */ /* 0x004fea0003900000 */
[----:B------:R-:W2:Y:S02]  /*7660*/  @!P0 SYNCS.PHASECHK.TRANS64 P0, [R0+URZ], R3 ;  /* 0x00000003000085a7 */ /* 0x000ea400080010ff */
[----:B--2---:R-:W-:Y:S05]  /*7670*/  @!P0 BRA `(.L_x_123) ;  /* 0xfffffffc00f08947 */ /* 0x004fea000383ffff */
[----:B------:R-:W-:Y:S05]  /*7680*/  BRA `(.L_x_56) ;  /* 0xffffffb800cc7947 */ /* 0x000fea000383ffff */
.L_x_60:
[----:B------:R-:W-:-:S07]  /*7690*/  MOV R0, UR6 ;  /* 0x0000000600007c02 */ /* 0x000fce0008000f00 */
.L_x_124:
[----:B--2---:R2:W4:Y:S02]  /*76a0*/  SYNCS.PHASECHK.TRANS64.TRYWAIT P0, [R0+URZ], R3 ;  /* 0x00000003000075a7 */ /* 0x00452400080011ff */
[----:B----4-:R-:W-:Y:S05]  /*76b0*/  @!P0 NANOSLEEP.SYNCS 0x989680 ;  /* 0x009896800000895d */ /* 0x010fea0003900000 */
[----:B------:R-:W4:Y:S02]  /*76c0*/  @!P0 SYNCS.PHASECHK.TRANS64 P0, [R0+URZ], R3 ;  /* 0x00000003000085a7 */ /* 0x000f2400080010ff */
[----:B----4-:R-:W-:Y:S05]  /*76d0*/  @!P0 BRA `(.L_x_124) ;  /* 0xfffffffc00f08947 */ /* 0x010fea000383ffff */
[----:B------:R-:W-:Y:S05]  /*76e0*/  BRA `(.L_x_125) ;  /* 0xffffffbc00a87947 */ /* 0x000fea000383ffff */
.L_x_61:
[----:B------:R-:W-:-:S07]  /*76f0*/  MOV R0, UR6 ;  /* 0x0000000600007c02 */ /* 0x000fce0008000f00 */
.L_x_126:
[----:B-1----:R1:W2:Y:S02]  /*7700*/  SYNCS.PHASECHK.TRANS64.TRYWAIT P0, [R0+URZ], R3 ;  /* 0x00000003000075a7 */ /* 0x0022a400080011ff */
[----:B--2---:R-:W-:Y:S05]  /*7710*/  @!P0 NANOSLEEP.SYNCS 0x989680 ;  /* 0x009896800000895d */ /* 0x004fea0003900000 */
[----:B------:R-:W2:Y:S02]  /*7720*/  @!P0 SYNCS.PHASECHK.TRANS64 P0, [R0+URZ], R3 ;  /* 0x00000003000085a7 */ /* 0x000ea400080010ff */
[----:B--2---:R-:W-:Y:S05]  /*7730*/  @!P0 BRA `(.L_x_126) ;  /* 0xfffffffc00f08947 */ /* 0x004fea000383ffff */
[----:B------:R-:W-:Y:S05]  /*7740*/  BRA `(.L_x_127) ;  /* 0xffffffbc00b47947 */ /* 0x000fea000383ffff */
.L_x_62:
[----:B------:R-:W-:-:S07]  /*7750*/  MOV R0, UR6 ;  /* 0x0000000600007c02 */ /* 0x000fce0008000f00 */
.L_x_128:
[----:B-1----:R1:W2:Y:S02]  /*7760*/  SYNCS.PHASECHK.TRANS64.TRYWAIT P0, [R0+URZ], R3 ;  /* 0x00000003000075a7 */ /* 0x0022a400080011ff */
[----:B--2---:R-:W-:Y:S05]  /*7770*/  @!P0 NANOSLEEP.SYNCS 0x989680 ;  /* 0x009896800000895d */ /* 0x004fea0003900000 */
[----:B------:R-:W2:Y:S02]  /*7780*/  @!P0 SYNCS.PHASECHK.TRANS64 P0, [R0+URZ], R3 ;  /* 0x00000003000085a7 */ /* 0x000ea400080010ff */
[----:B--2---:R-:W-:Y:S05]  /*7790*/  @!P0 BRA `(.L_x_128) ;  /* 0xfffffffc00f08947 */ /* 0x004fea000383ffff */
[----:B------:R-:W-:Y:S05]  /*77a0*/  BRA `(.L_x_129) ;  /* 0xffffffbc00c07947 */ /* 0x000fea000383ffff */
.L_x_63:
[----:B------:R-:W-:-:S07]  /*77b0*/  MOV R0, UR7 ;  /* 0x0000000700007c02 */ /* 0x000fce0008000f00 */
.L_x_130:
[----:B-1----:R1:W2:Y:S02]  /*77c0*/  SYNCS.PHASECHK.TRANS64.TRYWAIT P0, [R0+URZ], R3 ;  /* 0x00000003000075a7 */ /* 0x0022a400080011ff */
[----:B--2---:R-:W-:Y:S05]  /*77d0*/  @!P0 NANOSLEEP.SYNCS 0x989680 ;  /* 0x009896800000895d */ /* 0x004fea0003900000 */
[----:B------:R-:W2:Y:S02]  /*77e0*/  @!P0 SYNCS.PHASECHK.TRANS64 P0, [R0+URZ], R3 ;  /* 0x00000003000085a7 */ /* 0x000ea400080010ff */
[----:B--2---:R-:W-:Y:S05]  /*77f0*/  @!P0 BRA `(.L_x_130) ;  /* 0xfffffffc00f08947 */ /* 0x004fea000383ffff */
[----:B------:R-:W-:Y:S05]  /*7800*/  BRA `(.L_x_131) ;  /* 0xffffffbc00cc7947 */ /* 0x000fea000383ffff */
.L_x_68:
[----:B--2---:R2:W3:Y:S02]  /*7810*/  SYNCS.PHASECHK.TRANS64.TRYWAIT P0, [R0+URZ+0x70], R3 ;  /* 0x00007003000075a7 */ /* 0x0044e400080011ff */
[----:B---3--:R-:W-:Y:S05]  /*7820*/  @!P0 NANOSLEEP.SYNCS 0x989680 ;  /* 0x009896800000895d */ /* 0x008fea0003900000 */
[----:B------:R-:W3:Y:S02]  /*7830*/  @!P0 SYNCS.PHASECHK.TRANS64 P0, [R0+URZ+0x70], R3 ;  /* 0x00007003000085a7 */ /* 0x000ee400080010ff */
[----:B---3--:R-:W-:Y:S05]  /*7840*/  @!P0 BRA `(.L_x_68) ;  /* 0xfffffffc00f08947 */ /* 0x008fea000383ffff */
[----:B------:R-:W-:Y:S05]  /*7850*/  BRA `(.L_x_132) ;  /* 0xffffffc000d07947 */ /* 0x000fea000383ffff */
.L_x_71:
[----:B------:R-:W-:Y:S07]  /*7860*/  MOV R0, UR7 ;  /* 0x0000000700007c02 */ /* 0x000fee0008000f00 */
.L_x_133:
[----:B--2---:R2:W3:Y:S02]  /*7870*/  SYNCS.PHASECHK.TRANS64.TRYWAIT P0, [R0+URZ+0x68], R3 ;  /* 0x00006803000075a7 */ /* 0x0044e400080011ff */
[----:B---3--:R-:W-:Y:S05]  /*7880*/  @!P0 NANOSLEEP.SYNCS 0x989680 ;  /* 0x009896800000895d */ /* 0x008fea0003900000 */
[----:B------:R-:W3:Y:S02]  /*7890*/  @!P0 SYNCS.PHASECHK.TRANS64 P0, [R0+URZ+0x68], R3 ;  /* 0x00006803000085a7 */ /* 0x000ee400080010ff */
[----:B---3--:R-:W-:Y:S05]  /*78a0*/  @!P0 BRA `(.L_x_133) ;  /* 0xfffffffc00f08947 */ /* 0x008fea000383ffff */
[----:B------:R-:W-:Y:S05]  /*78b0*/  BRA `(.L_x_70) ;  /* 0xffffffc400b07947 */ /* 0x000fea000383ffff */
.L_x_74:
[----:B--2---:R-:W-:Y:S07]  /*78c0*/  MOV R3, UR7 ;  /* 0x0000000700037c02 */ /* 0x004fee0008000f00 */
.L_x_134:
[----:B-1----:R1:W2:Y:S02]  /*78d0*/  SYNCS.PHASECHK.TRANS64.TRYWAIT P0, [R3+URZ+0x50], R12 ;  /* 0x0000500c030075a7 */ /* 0x0022a400080011ff */
[----:B--2---:R-:W-:Y:S05]  /*78e0*/  @!P0 NANOSLEEP.SYNCS 0x989680 ;  /* 0x009896800000895d */ /* 0x004fea0003900000 */
[----:B------:R-:W2:Y:S02]  /*78f0*/  @!P0 SYNCS.PHASECHK.TRANS64 P0, [R3+URZ+0x50], R12 ;  /* 0x0000500c030085a7 */ /* 0x000ea400080010ff */
[----:B--2---:R-:W-:Y:S05]  /*7900*/  @!P0 BRA `(.L_x_134) ;  /* 0xfffffffc00f08947 */ /* 0x004fea000383ffff */
[----:B------:R-:W-:Y:S05]  /*7910*/  BRA `(.L_x_135) ;  /* 0xffffffc800287947 */ /* 0x000fea000383ffff */
.L_x_75:
[----:B------:R-:W-:Y:S07]  /*7920*/  MOV R3, UR7 ;  /* 0x0000000700037c02 */ /* 0x000fee0008000f00 */
.L_x_136:
[----:B-1----:R1:W2:Y:S02]  /*7930*/  SYNCS.PHASECHK.TRANS64.TRYWAIT P0, [R3+URZ+0x58], R12 ;  /* 0x0000580c030075a7 */ /* 0x0022a400080011ff */
[----:B--2---:R-:W-:Y:S05]  /*7940*/  @!P0 NANOSLEEP.SYNCS 0x989680 ;  /* 0x009896800000895d */ /* 0x004fea0003900000 */
[----:B------:R-:W2:Y:S02]  /*7950*/  @!P0 SYNCS.PHASECHK.TRANS64 P0, [R3+URZ+0x58], R12 ;  /* 0x0000580c030085a7 */ /* 0x000ea400080010ff */
[----:B--2---:R-:W-:Y:S05]  /*7960*/  @!P0 BRA `(.L_x_136) ;  /* 0xfffffffc00f08947 */ /* 0x004fea000383ffff */
[----:B------:R-:W-:Y:S05]  /*7970*/  BRA `(.L_x_137) ;  /* 0xffffffc800a87947 */ /* 0x000fea000383ffff */
.L_x_77:
[----:B------:R-:W-:-:S07]  /*7980*/  MOV R0, UR7 ;  /* 0x0000000700007c02 */ /* 0x000fce0008000f00 */
.L_x_138:
[----:B-1----:R1:W3:Y:S02]  /*7990*/  SYNCS.PHASECHK.TRANS64.TRYWAIT P0, [R0+URZ+0x50], R3 ;  /* 0x00005003000075a7 */ /* 0x0022e400080011ff */
[----:B---3--:R-:W-:Y:S05]  /*79a0*/  @!P0 NANOSLEEP.SYNCS 0x989680 ;  /* 0x009896800000895d */ /* 0x008fea0003900000 */
[----:B------:R-:W3:Y:S02]  /*79b0*/  @!P0 SYNCS.PHASECHK.TRANS64 P0, [R0+URZ+0x50], R3 ;  /* 0x00005003000085a7 */ /* 0x000ee400080010ff */
[----:B---3--:R-:W-:Y:S05]  /*79c0*/  @!P0 BRA `(.L_x_138) ;  /* 0xfffffffc00f08947 */ /* 0x008fea000383ffff */
[----:B------:R-:W-:Y:S05]  /*79d0*/  BRA `(.L_x_139) ;  /* 0xffffffcc00187947 */ /* 0x000fea000383ffff */
.L_x_79:
[----:B--2---:R2:W4:Y:S02]  /*79e0*/  SYNCS.PHASECHK.TRANS64.TRYWAIT P0, [R0+URZ+0x70], R3 ;  /* 0x00007003000075a7 */ /* 0x00452400080011ff */
[----:B----4-:R-:W-:Y:S05]  /*79f0*/  @!P0 NANOSLEEP.SYNCS 0x989680 ;  /* 0x009896800000895d */ /* 0x010fea0003900000 */
[----:B------:R-:W4:Y:S02]  /*7a00*/  @!P0 SYNCS.PHASECHK.TRANS64 P0, [R0+URZ+0x70], R3 ;  /* 0x00007003000085a7 */ /* 0x000f2400080010ff */
[----:B----4-:R-:W-:Y:S05]  /*7a10*/  @!P0 BRA `(.L_x_79) ;  /* 0xfffffffc00f08947 */ /* 0x010fea000383ffff */
[----:B------:R-:W-:Y:S05]  /*7a20*/  BRA `(.L_x_140) ;  /* 0xffffffcc00e47947 */ /* 0x000fea000383ffff */
.L_x_90:
[----:B-1----:R1:W3:Y:S02]  /*7a30*/  SYNCS.PHASECHK.TRANS64.TRYWAIT P1, [R0+URZ+0x40], R3 ;  /* 0x00004003000075a7 */ /* 0x0022e400080211ff */
[----:B---3--:R-:W-:Y:S05]  /*7a40*/  @!P1 NANOSLEEP.SYNCS 0x989680 ;  /* 0x009896800000995d */ /* 0x008fea0003900000 */
[----:B------:R-:W3:Y:S02]  /*7a50*/  @!P1 SYNCS.PHASECHK.TRANS64 P1, [R0+URZ+0x40], R3 ;  /* 0x00004003000095a7 */ /* 0x000ee400080210ff */
[----:B---3--:R-:W-:Y:S05]  /*7a60*/  @!P1 BRA `(.L_x_90) ;  /* 0xfffffffc00f09947 */ /* 0x008fea000383ffff */
[----:B------:R-:W-:Y:S05]  /*7a70*/  BRA `(.L_x_89) ;  /* 0xffffffd800fc7947 */ /* 0x000fea000383ffff */
.L_x_92:
[----:B-1----:R1:W4:Y:S02]  /*7a80*/  SYNCS.PHASECHK.TRANS64.TRYWAIT P0, [R113+URZ+0x90], R2 ;  /* 0x00009002710075a7 */ /* 0x00232400080011ff */
[----:B----4-:R-:W-:Y:S05]  /*7a90*/  @!P0 NANOSLEEP.SYNCS 0x989680 ;  /* 0x009896800000895d */ /* 0x010fea0003900000 */
[----:B------:R-:W4:Y:S02]  /*7aa0*/  @!P0 SYNCS.PHASECHK.TRANS64 P0, [R113+URZ+0x90], R2 ;  /* 0x00009002710085a7 */ /* 0x000f2400080010ff */
[----:B----4-:R-:W-:Y:S05]  /*7ab0*/  @!P0 BRA `(.L_x_92) ;  /* 0xfffffffc00f08947 */ /* 0x010fea000383ffff */
[----:B------:R-:W-:Y:S05]  /*7ac0*/  BRA `(.L_x_91) ;  /* 0xffffffdc00507947 */ /* 0x000fea000383ffff */
.L_x_100:
[----:B--2---:R2:W3:Y:S02]  /*7ad0*/  SYNCS.PHASECHK.TRANS64.TRYWAIT P0, [R32+URZ+0x40], R3 ;  /* 0x00004003200075a7 */ /* 0x0044e400080011ff */
[----:B---3--:R-:W-:Y:S05]  /*7ae0*/  @!P0 NANOSLEEP.SYNCS 0x989680 ;  /* 0x009896800000895d */ /* 0x008fea0003900000 */
[----:B------:R-:W3:Y:S02]  /*7af0*/  @!P0 SYNCS.PHASECHK.TRANS64 P0, [R32+URZ+0x40], R3 ;  /* 0x00004003200085a7 */ /* 0x000ee400080010ff */
[----:B---3--:R-:W-:Y:S05]  /*7b00*/  @!P0 BRA `(.L_x_100) ;  /* 0xfffffffc00f08947 */ /* 0x008fea000383ffff */
[----:B------:R-:W-:Y:S05]  /*7b10*/  BRA `(.L_x_99) ;  /* 0xffffffe800407947 */ /* 0x000fea000383ffff */
        .weak           $__internal_0_$__cuda_sm10x_tcgen05_guardrail_trap_col_being_dealloced_not_returned_by_alloc
        .type           $__internal_0_$__cuda_sm10x_tcgen05_guardrail_trap_col_being_dealloced_not_returned_by_alloc,@function
        .size           $__internal_0_$__cuda_sm10x_tcgen05_guardrail_trap_col_being_dealloced_not_returned_by_alloc,($__internal_1_$__cuda_sm10x_tcgen05_guardrail_trap_phase_invalid_during_alloc - $__internal_0_$__cuda_sm10x_tcgen05_guardrail_trap_col_being_dealloced_not_returned_by_alloc)
$__internal_0_$__cuda_sm10x_tcgen05_guardrail_trap_col_being_dealloced_not_returned_by_alloc:
[----:B------:R-:W-:Y:S05]  /*7b20*/  BPT.TRAP 0x1 ;  /* 0x000000040000795c */ /* 0x000fea0000300000 */
[----:B------:R-:W-:-:S04]  /*7b30*/  HFMA2 R3, -RZ, RZ, 0, 0 ;  /* 0x00000000ff037431 */ /* 0x000fc800000001ff */
[----:B------:R-:W-:Y:S05]  /*7b40*/  RET.REL.NODEC R2 `(_ZN7cutlass13device_kernelINS_4gemm6kernel13GemmUniversalIN4cute5tupleIJiiiiEEENS1_10collective13CollectiveMmaINS1_35MainloopSm100TmaUmmaWarpSpecializedILi4ELi2ELi4ENS5_IJNS4_1CILi1EEESB_SB_EEEEENS5_IJNSA_ILi64EEENSA_ILi128EEESF_EEENS_12float_e5m2_tENS5_IJlSB_lEEESH_SI_NS4_8TiledMMAINS4_8MMA_AtomIJNS4_10MMA_TraitsINS4_19SM100_MMA_F8F6F4_SSEJSH_SH_fSE_SF_NS4_17integral_constantINS4_4UMMA5MajorELSP_0EEESQ_NSN_INSO_7ScaleInELSR_0EEESS_EEEEEENS4_6LayoutISC_NS5_IJNSA_ILi0EEESW_SW_EEEEENS5_IJNS4_10UnderscoreESZ_SZ_EEEEENS4_13SM90_TMA_LOADENS4_14ComposedLayoutINS4_7SwizzleILi3ELi4ELi3EEENS4_18smem_ptr_flag_bitsILi8EEENSV_INS5_IJNSA_ILi8EEESF_EEENS5_IJSF_SB_EEEEEEEvNS4_8identityES12_S1C_vS1D_EENS_8epilogue10collective18CollectiveEpilogueINS1F_23Sm100TmaWarpSpecializedILi2ELi2ELi32ELb0ELb0EEEJSG_NS5_IJNSV_ISE_SB_EES1K_EEESH_SI_SH_SI_NS1F_6fusion15FusionCallbacksIS1J_NS1M_17LinearCombinationISH_fSH_fLNS_15FloatRoundStyleE2EEESG_S1L_JEEENS4_5SM1004TMEM4LOAD26SM100_TMEM_LOAD_16dp32b32xES12_NS13_INS14_ILi2ELi4ELi3EEES17_NSV_INS5_IJS18_SE_EEENS5_IJSE_SB_EEEEEEENS4_39AutoVectorizingCopyWithAssumedAlignmentILi128EEENS4_14SM90_TMA_STOREES20_S22_S22_EEEvvEEEEvNT_6ParamsE) ;  /* 0xffffff84022c7950 */ /* 0x000fea0003c3ffff */
        .weak           $__internal_1_$__cuda_sm10x_tcgen05_guardrail_trap_phase_invalid_during_alloc
        .type           $__internal_1_$__cuda_sm10x_tcgen05_guardrail_trap_phase_invalid_during_alloc,@function
        .size           $__internal_1_$__cuda_sm10x_tcgen05_guardrail_trap_phase_invalid_during_alloc,($__internal_2_$__cuda_sm10x_tcgen05_guardrail_trap_unallocated_columns_being_dealloced - $__internal_1_$__cuda_sm10x_tcgen05_guardrail_trap_phase_invalid_during_alloc)
$__internal_1_$__cuda_sm10x_tcgen05_guardrail_trap_phase_invalid_during_alloc:
[----:B------:R-:W-:Y:S05]  /*7b50*/  BPT.TRAP 0x1 ;  /* 0x000000040000795c */ /* 0x000fea0000300000 */
[----:B------:R-:W-:-:S04]  /*7b60*/  MOV R3, 0x0 ;  /* 0x0000000000037802 */ /* 0x000fc80000000f00 */
[----:B------:R-:W-:Y:S05]  /*7b70*/  RET.REL.NODEC R2 `(_ZN7cutlass13device_kernelINS_4gemm6kernel13GemmUniversalIN4cute5tupleIJiiiiEEENS1_10collective13CollectiveMmaINS1_35MainloopSm100TmaUmmaWarpSpecializedILi4ELi2ELi4ENS5_IJNS4_1CILi1EEESB_SB_EEEEENS5_IJNSA_ILi64EEENSA_ILi128EEESF_EEENS_12float_e5m2_tENS5_IJlSB_lEEESH_SI_NS4_8TiledMMAINS4_8MMA_AtomIJNS4_10MMA_TraitsINS4_19SM100_MMA_F8F6F4_SSEJSH_SH_fSE_SF_NS4_17integral_constantINS4_4UMMA5MajorELSP_0EEESQ_NSN_INSO_7ScaleInELSR_0EEESS_EEEEEENS4_6LayoutISC_NS5_IJNSA_ILi0EEESW_SW_EEEEENS5_IJNS4_10UnderscoreESZ_SZ_EEEEENS4_13SM90_TMA_LOADENS4_14ComposedLayoutINS4_7SwizzleILi3ELi4ELi3EEENS4_18smem_ptr_flag_bitsILi8EEENSV_INS5_IJNSA_ILi8EEESF_EEENS5_IJSF_SB_EEEEEEEvNS4_8identityES12_S1C_vS1D_EENS_8epilogue10collective18CollectiveEpilogueINS1F_23Sm100TmaWarpSpecializedILi2ELi2ELi32ELb0ELb0EEEJSG_NS5_IJNSV_ISE_SB_EES1K_EEESH_SI_SH_SI_NS1F_6fusion15FusionCallbacksIS1J_NS1M_17LinearCombinationISH_fSH_fLNS_15FloatRoundStyleE2EEESG_S1L_JEEENS4_5SM1004TMEM4LOAD26SM100_TMEM_LOAD_16dp32b32xES12_NS13_INS14_ILi2ELi4ELi3EEES17_NSV_INS5_IJS18_SE_EEENS5_IJSE_SB_EEEEEEENS4_39AutoVectorizingCopyWithAssumedAlignmentILi128EEENS4_14SM90_TMA_STOREES20_S22_S22_EEEvvEEEEvNT_6ParamsE) ;  /* 0xffffff8402207950 */ /* 0x000fea0003c3ffff */
        .weak           $__internal_2_$__cuda_sm10x_tcgen05_guardrail_trap_unallocated_columns_being_dealloced
        .type           $__internal_2_$__cuda_sm10x_tcgen05_guardrail_trap_unallocated_columns_being_dealloced,@function
        .size           $__internal_2_$__cuda_sm10x_tcgen05_guardrail_trap_unallocated_columns_being_dealloced,(.L_x_142 - $__internal_2_$__cuda_sm10x_tcgen05_guardrail_trap_unallocated_columns_being_dealloced)
$__internal_2_$__cuda_sm10x_tcgen05_guardrail_trap_unallocated_columns_being_dealloced:
[----:B------:R-:W-:Y:S05]  /*7b80*/  BPT.TRAP 0x1 ;  /* 0x000000040000795c */ /* 0x000fea0000300000 */
[----:B------:R-:W-:-:S04]  /*7b90*/  HFMA2 R3, -RZ, RZ, 0, 0 ;  /* 0x00000000ff037431 */ /* 0x000fc800000001ff */
[----:B------:R-:W-:Y:S05]  /*7ba0*/  RET.REL.NODEC R2 `(_ZN7cutlass13device_kernelINS_4gemm6kernel13GemmUniversalIN4cute5tupleIJiiiiEEENS1_10collective13CollectiveMmaINS1_35MainloopSm100TmaUmmaWarpSpecializedILi4ELi2ELi4ENS5_IJNS4_1CILi1EEESB_SB_EEEEENS5_IJNSA_ILi64EEENSA_ILi128EEESF_EEENS_12float_e5m2_tENS5_IJlSB_lEEESH_SI_NS4_8TiledMMAINS4_8MMA_AtomIJNS4_10MMA_TraitsINS4_19SM100_MMA_F8F6F4_SSEJSH_SH_fSE_SF_NS4_17integral_constantINS4_4UMMA5MajorELSP_0EEESQ_NSN_INSO_7ScaleInELSR_0EEESS_EEEEEENS4_6LayoutISC_NS5_IJNSA_ILi0EEESW_SW_EEEEENS5_IJNS4_10UnderscoreESZ_SZ_EEEEENS4_13SM90_TMA_LOADENS4_14ComposedLayoutINS4_7SwizzleILi3ELi4ELi3EEENS4_18smem_ptr_flag_bitsILi8EEENSV_INS5_IJNSA_ILi8EEESF_EEENS5_IJSF_SB_EEEEEEEvNS4_8identityES12_S1C_vS1D_EENS_8epilogue10collective18CollectiveEpilogueINS1F_23Sm100TmaWarpSpecializedILi2ELi2ELi32ELb0ELb0EEEJSG_NS5_IJNSV_ISE_SB_EES1K_EEESH_SI_SH_SI_NS1F_6fusion15FusionCallbacksIS1J_NS1M_17LinearCombinationISH_fSH_fLNS_15FloatRoundStyleE2EEESG_S1L_JEEENS4_5SM1004TMEM4LOAD26SM100_TMEM_LOAD_16dp32b32xES12_NS13_INS14_ILi2ELi4ELi3EEES17_NSV_INS5_IJS18_SE_EEENS5_IJSE_SB_EEEEEEENS4_39AutoVectorizingCopyWithAssumedAlignmentILi128EEENS4_14SM90_TMA_STOREES20_S22_S22_EEEvvEEEEvNT_6ParamsE) ;  /* 0xffffff8402147950 */ /* 0x000fea0003c3ffff */
.L_x_141:
[----:B------:R-:W-:-:S00]  /*7bb0*/  BRA `(.L_x_141) ;  /* 0xfffffffc00fc7947 */ /* 0x000fc0000383ffff */
[----:B------:R-:W-:-:S00]  /*7bc0*/  NOP ;  /* 0x0000000000007918 */ /* 0x000fc00000000000 */
        /* <DEDUP_REMOVED lines=11> */
.L_x_142:


//--------------------- .nv.global.init           --------------------------
	.section	.nv.global.init,"aw",@progbits
.nv.global.init:
	.type		$str$27,@object
	.size		$str$27,($str$28 - $str$27)
$str$27:
        /*0000*/ 	.byte	0x28, 0x61, 0x64, 0x64, 0x72, 0x65, 0x73, 0x73, 0x20, 0x26, 0x20, 0x6d, 0x61, 0x73, 0x6b, 0x29
        /*0010*/ 	.byte	0x20, 0x3d, 0x3d, 0x20, 0x30, 0x00
	.type		$str$28,@object
	.size		$str$28,($str$26 - $str$28)
$str$28:
        /*0016*/ 	.byte	0x2f, 0x74, 0x6d, 0x70, 0x2f, 0x63, 0x75, 0x74, 0x6c, 0x61, 0x73, 0x73, 0x5f, 0x73, 0x77, 0x65
        /*0026*/ 	.byte	0x65, 0x70, 0x5f, 0x73, 0x72, 0x63, 0x2f, 0x69, 0x6e, 0x63, 0x6c, 0x75, 0x64, 0x65, 0x2f, 0x63
        /*0036*/ 	.byte	0x75, 0x74, 0x65, 0x2f, 0x70, 0x6f, 0x69, 0x6e, 0x74, 0x65, 0x72, 0x5f, 0x66, 0x6c, 0x61, 0x67
        /*0046*/ 	.byte	0x67, 0x65, 0x64, 0x2e, 0x68, 0x70, 0x70, 0x00
	.type		$str$26,@object
	.size		$str$26,($str$25 - $str$26)
$str$26:
        /*004e*/ 	.byte	0x2f, 0x74, 0x6d, 0x70, 0x2f, 0x63, 0x75, 0x74, 0x6c, 0x61, 0x73, 0x73, 0x5f, 0x73, 0x77, 0x65
        /*005e*/ 	.byte	0x65, 0x70, 0x5f, 0x73, 0x72, 0x63, 0x2f, 0x69, 0x6e, 0x63, 0x6c, 0x75, 0x64, 0x65, 0x2f, 0x63
        /*006e*/ 	.byte	0x75, 0x74, 0x65, 0x2f, 0x61, 0x74, 0x6f, 0x6d, 0x2f, 0x63, 0x6f, 0x70, 0x79, 0x5f, 0x74, 0x72
        /*007e*/ 	.byte	0x61, 0x69, 0x74, 0x73, 0x5f, 0x73, 0x6d, 0x31, 0x30, 0x30, 0x2e, 0x68, 0x70, 0x70, 0x00
	.type		$str$25,@object
	.size		$str$25,(__unnamed_1 - $str$25)
$str$25:
        /*008d*/ 	.byte	0x28, 0x28, 0x75, 0x69, 0x6e, 0x74, 0x33, 0x32, 0x5f, 0x74, 0x28, 0x74, 0x68, 0x72, 0x65, 0x61
        /*009d*/ 	.byte	0x64, 0x49, 0x64, 0x78, 0x2e, 0x78, 0x29, 0x20, 0x2f, 0x20, 0x33, 0x32, 0x29, 0x20, 0x25, 0x20
        /*00ad*/ 	.byte	0x34, 0x29, 0x20, 0x3d, 0x3d, 0x20, 0x28, 0x28, 0x28, 0x74, 0x6d, 0x65, 0x6d, 0x5f, 0x61, 0x64
        /*00bd*/ 	.byte	0x64, 0x72, 0x20, 0x3e, 0x3e, 0x20, 0x31, 0x36, 0x29, 0x20, 0x2f, 0x20, 0x33, 0x32, 0x29, 0x20
        /*00cd*/ 	.byte	0x25, 0x20, 0x34, 0x29, 0x00
	.type		__unnamed_1,@object
	.size		__unnamed_1,(__unnamed_2 - __unnamed_1)
__unnamed_1:
        /*00d2*/ 	.byte	0x61, 0x75, 0x74, 0x6f, 0x20, 0x63, 0x75, 0x74, 0x65, 0x3a, 0x3a, 0x61, 0x73, 0x5f, 0x70, 0x6f
        /* <DEDUP_REMOVED lines=24> */
        /*0262*/ 	.byte	0x3c, 0x34, 0x30, 0x39, 0x36, 0x3e, 0x3e, 0x3e, 0x3e, 0x5d, 0x00
	.type		__unnamed_2,@object
	.size		__unnamed_2,(.L_2 - __unnamed_2)
__unnamed_2:
        /* <DEDUP_REMOVED lines=40> */
        /*04ed*/ 	.byte	0x74, 0x65, 0x3a, 0x3a, 0x43, 0x3c, 0x30, 0x3e, 0x3e, 0x3e, 0x3e, 0x5d, 0x00
.L_2:


//--------------------- .nv.shared._ZN7cutlass13device_kernelINS_4gemm6kernel13GemmUniversalIN4cute5tupleIJiiiiEEENS1_10collective13CollectiveMmaINS1_35MainloopSm100TmaUmmaWarpSpecializedILi4ELi2ELi4ENS5_IJNS4_1CILi1EEESB_SB_EEEEENS5_IJNSA_ILi64EEENSA_ILi128EEESF_EEENS_12float_e5m2_tENS5_IJlSB_lEEESH_SI_NS4_8TiledMMAINS4_8MMA_AtomIJNS4_10MMA_TraitsINS4_19SM100_MMA_F8F6F4_SSEJSH_SH_fSE_SF_NS4_17integral_constantINS4_4UMMA5MajorELSP_0EEESQ_NSN_INSO_7ScaleInELSR_0EEESS_EEEEEENS4_6LayoutISC_NS5_IJNSA_ILi0EEESW_SW_EEEEENS5_IJNS4_10UnderscoreESZ_SZ_EEEEENS4_13SM90_TMA_LOADENS4_14ComposedLayoutINS4_7SwizzleILi3ELi4ELi3EEENS4_18smem_ptr_flag_bitsILi8EEENSV_INS5_IJNSA_ILi8EEESF_EEENS5_IJSF_SB_EEEEEEEvNS4_8identityES12_S1C_vS1D_EENS_8epilogue10collective18CollectiveEpilogueINS1F_23Sm100TmaWarpSpecializedILi2ELi2ELi32ELb0ELb0EEEJSG_NS5_IJNSV_ISE_SB_EES1K_EEESH_SI_SH_SI_NS1F_6fusion15FusionCallbacksIS1J_NS1M_17LinearCombinationISH_fSH_fLNS_15FloatRoundStyleE2EEESG_S1L_JEEENS4_5SM1004TMEM4LOAD26SM100_TMEM_LOAD_16dp32b32xES12_NS13_INS14_ILi2ELi4ELi3EEES17_NSV_INS5_IJS18_SE_EEENS5_IJSE_SB_EEEEEEENS4_39AutoVectorizingCopyWithAssumedAlignmentILi128EEENS4_14SM90_TMA_STOREES20_S22_S22_EEEvvEEEEvNT_6ParamsE --------------------------
	.section	.nv.shared._ZN7cutlass13device_kernelINS_4gemm6kernel13GemmUniversalIN4cute5tupleIJiiiiEEENS1_10collective13CollectiveMmaINS1_35MainloopSm100TmaUmmaWarpSpecializedILi4ELi2ELi4ENS5_IJNS4_1CILi1EEESB_SB_EEEEENS5_IJNSA_ILi64EEENSA_ILi128EEESF_EEENS_12float_e5m2_tENS5_IJlSB_lEEESH_SI_NS4_8TiledMMAINS4_8MMA_AtomIJNS4_10MMA_TraitsINS4_19SM100_MMA_F8F6F4_SSEJSH_SH_fSE_SF_NS4_17integral_constantINS4_4UMMA5MajorELSP_0EEESQ_NSN_INSO_7ScaleInELSR_0EEESS_EEEEEENS4_6LayoutISC_NS5_IJNSA_ILi0EEESW_SW_EEEEENS5_IJNS4_10UnderscoreESZ_SZ_EEEEENS4_13SM90_TMA_LOADENS4_14ComposedLayoutINS4_7SwizzleILi3ELi4ELi3EEENS4_18smem_ptr_flag_bitsILi8EEENSV_INS5_IJNSA_ILi8EEESF_EEENS5_IJSF_SB_EEEEEEEvNS4_8identityES12_S1C_vS1D_EENS_8epilogue10collective18CollectiveEpilogueINS1F_23Sm100TmaWarpSpecializedILi2ELi2ELi32ELb0ELb0EEEJSG_NS5_IJNSV_ISE_SB_EES1K_EEESH_SI_SH_SI_NS1F_6fusion15FusionCallbacksIS1J_NS1M_17LinearCombinationISH_fSH_fLNS_15FloatRoundStyleE2EEESG_S1L_JEEENS4_5SM1004TMEM4LOAD26SM100_TMEM_LOAD_16dp32b32xES12_NS13_INS14_ILi2ELi4ELi3EEES17_NSV_INS5_IJS18_SE_EEENS5_IJSE_SB_EEEEEEENS4_39AutoVectorizingCopyWithAssumedAlignmentILi128EEENS4_14SM90_TMA_STOREES20_S22_S22_EEEvvEEEEvNT_6ParamsE,"aw",@nobits
	.sectionflags	@""
	.align	16
	.zero		1024


//--------------------- .nv.shared.reserved.0     --------------------------
	.section	.nv.shared.reserved.0,"aw",@nobits
	.weak		__nv_reservedSMEM_offset_0_alias
	.size		__nv_reservedSMEM_offset_0_alias, 0, 64
	.other		__nv_reservedSMEM_offset_0_alias,@"STO_CUDA_RESERVED_SHARED STV_DEFAULT"
__nv_reservedSMEM_offset_0_alias:
	.zero		0
.nv.shared.reserved.0:
	.zero		64
	.weak		__nv_reservedSMEM_tcgen05_partition
	.type		__nv_reservedSMEM_tcgen05_partition,@object
	.size		__nv_reservedSMEM_tcgen05_partition,(.L_0 - __nv_reservedSMEM_tcgen05_partition)
__nv_reservedSMEM_tcgen05_partition:
	.zero		32
.L_0:


//--------------------- .nv.global                --------------------------
	.section	.nv.global,"aw",@nobits
.nv.global:
	.type		_ZN40_INTERNAL_7691e6bc_4_k_cu_c148487f_284234cute1_E,@object
	.size		_ZN40_INTERNAL_7691e6bc_4_k_cu_c148487f_284234cute1_E,(_ZN40_INTERNAL_7691e6bc_4_k_cu_c148487f_284234cuda3std3__45__cpo6cbeginE - _ZN40_INTERNAL_7691e6bc_4_k_cu_c148487f_284234cute1_E)
_ZN40_INTERNAL_7691e6bc_4_k_cu_c148487f_284234cute1_E:
	.zero		1
	.type		_ZN40_INTERNAL_7691e6bc_4_k_cu_c148487f_284234cuda3std3__45__cpo6cbeginE,@object
	.size		_ZN40_INTERNAL_7691e6bc_4_k_cu_c148487f_284234cuda3std3__45__cpo6cbeginE,(_ZN40_INTERNAL_7691e6bc_4_k_cu_c148487f_284234cuda3std3__48in_placeE - _ZN40_INTERNAL_7691e6bc_4_k_cu_c148487f_284234cuda3std3__45__cpo6cbeginE)
_ZN40_INTERNAL_7691e6bc_4_k_cu_c148487f_284234cuda3std3__45__cpo6cbeginE:
	.zero		1
	.type		_ZN40_INTERNAL_7691e6bc_4_k_cu_c148487f_284234cuda3std3__48in_placeE,@object
	.size		_ZN40_INTERNAL_7691e6bc_4_k_cu_c148487f_284234cuda3std3__48in_placeE,(_ZN40_INTERNAL_7691e6bc_4_k_cu_c148487f_284234cuda3std6ranges3__45__cpo9iter_moveE - _ZN40_INTERNAL_7691e6bc_4_k_cu_c148487f_284234cuda3std3__48in_placeE)
_ZN40_INTERNAL_7691e6bc_4_k_cu_c148487f_284234cuda3std3__48in_placeE:
	.zero		1
	.type		_ZN40_INTERNAL_7691e6bc_4_k_cu_c148487f_284234cuda3std6ranges3__45__cpo9iter_moveE,@object
	.size		_ZN40_INTERNAL_7691e6bc_4_k_cu_c148487f_284234cuda3std6ranges3__45__cpo9iter_moveE,(_ZN40_INTERNAL_7691e6bc_4_k_cu_c148487f_284234cuda3std3__45__cpo5beginE - _ZN40_INTERNAL_7691e6bc_4_k_cu_c148487f_284234cuda3std6ranges3__45__cpo9iter_moveE)
_ZN40_INTERNAL_7691e6bc_4_k_cu_c148487f_284234cuda3std6ranges3__45__cpo9iter_moveE:
	.zero		1
	.type		_ZN40_INTERNAL_7691e6bc_4_k_cu_c148487f_284234cuda3std3__45__cpo5beginE,@object
	.size		_ZN40_INTERNAL_7691e6bc_4_k_cu_c148487f_284234cuda3std3__45__cpo5beginE,(_ZN40_INTERNAL_7691e6bc_4_k_cu_c148487f_284234cuda3std3__442_GLOBAL__N__7691e6bc_4_k_cu_c148487f_284236ignoreE - _ZN40_INTERNAL_7691e6bc_4_k_cu_c148487f_284234cuda3std3__45__cpo5beginE)
_ZN40_INTERNAL_7691e6bc_4_k_cu_c148487f_284234cuda3std3__45__cpo5beginE:
	.zero		1
	.type		_ZN40_INTERNAL_7691e6bc_4_k_cu_c148487f_284234cuda3std3__442_GLOBAL__N__7691e6bc_4_k_cu_c148487f_284236ignoreE,@object
	.size		_ZN40_INTERNAL_7691e6bc_4_k_cu_c148487f_284234cuda3std3__442_GLOBAL__N__7691e6bc_4_k_cu_c148487f_284236ignoreE,(_ZN40_INTERNAL_7691e6bc_4_k_cu_c148487f_284234cute7productE - _ZN40_INTERNAL_7691e6bc_4_k_cu_c148487f_284234cuda3std3__442_GLOBAL__N__7691e6bc_4_k_cu_c148487f_284236ignoreE)
_ZN40_INTERNAL_7691e6bc_4_k_cu_c148487f_284234cuda3std3__442_GLOBAL__N__7691e6bc_4_k_cu_c148487f_284236ignoreE:
	.zero		1
	.type		_ZN40_INTERNAL_7691e6bc_4_k_cu_c148487f_284234cute7productE,@object
	.size		_ZN40_INTERNAL_7691e6bc_4_k_cu_c148487f_284234cute7productE,(_ZN40_INTERNAL_7691e6bc_4_k_cu_c148487f_284234cuda3std3__45__cpo3endE - _ZN40_INTERNAL_7691e6bc_4_k_cu_c148487f_284234cute7productE)
_ZN40_INTERNAL_7691e6bc_4_k_cu_c148487f_284234cute7productE:
	.zero		1
	.type		_ZN40_INTERNAL_7691e6bc_4_k_cu_c148487f_284234cuda3std3__45__cpo3endE,@object
	.size		_ZN40_INTERNAL_7691e6bc_4_k_cu_c148487f_284234cuda3std3__45__cpo3endE,(_ZN40_INTERNAL_7691e6bc_4_k_cu_c148487f_284234cuda3std3__419piecewise_constructE - _ZN40_INTERNAL_7691e6bc_4_k_cu_c148487f_284234cuda3std3__45__cpo3endE)
_ZN40_INTERNAL_7691e6bc_4_k_cu_c148487f_284234cuda3std3__45__cpo3endE:
	.zero		1
	.type		_ZN40_INTERNAL_7691e6bc_4_k_cu_c148487f_284234cuda3std3__419piecewise_constructE,@object
	.size		_ZN40_INTERNAL_7691e6bc_4_k_cu_c148487f_284234cuda3std3__419piecewise_constructE,(_ZN40_INTERNAL_7691e6bc_4_k_cu_c148487f_284234cuda3std3__45__cpo4cendE - _ZN40_INTERNAL_7691e6bc_4_k_cu_c148487f_284234cuda3std3__419piecewise_constructE)
_ZN40_INTERNAL_7691e6bc_4_k_cu_c148487f_284234cuda3std3__419piecewise_constructE:
	.zero		1
	.type		_ZN40_INTERNAL_7691e6bc_4_k_cu_c148487f_284234cuda3std3__45__cpo4cendE,@object
	.size		_ZN40_INTERNAL_7691e6bc_4_k_cu_c148487f_284234cuda3std3__45__cpo4cendE,(_ZN40_INTERNAL_7691e6bc_4_k_cu_c148487f_284234cuda3std6ranges3__45__cpo4swapE - _ZN40_INTERNAL_7691e6bc_4_k_cu_c148487f_284234cuda3std3__45__cpo4cendE)
_ZN40_INTERNAL_7691e6bc_4_k_cu_c148487f_284234cuda3std3__45__cpo4cendE:
	.zero		1
	.type		_ZN40_INTERNAL_7691e6bc_4_k_cu_c148487f_284234cuda3std6ranges3__45__cpo4swapE,@object
	.size		_ZN40_INTERNAL_7691e6bc_4_k_cu_c148487f_284234cuda3std6ranges3__45__cpo4swapE,(.L_10 - _ZN40_INTERNAL_7691e6bc_4_k_cu_c148487f_284234cuda3std6ranges3__45__cpo4swapE)
_ZN40_INTERNAL_7691e6bc_4_k_cu_c148487f_284234cuda3std6ranges3__45__cpo4swapE:
	.zero		1
.L_10:


//--------------------- .nv.constant0._ZN7cutlass13device_kernelINS_4gemm6kernel13GemmUniversalIN4cute5tupleIJiiiiEEENS1_10collective13CollectiveMmaINS1_35MainloopSm100TmaUmmaWarpSpecializedILi4ELi2ELi4ENS5_IJNS4_1CILi1EEESB_SB_EEEEENS5_IJNSA_ILi64EEENSA_ILi128EEESF_EEENS_12float_e5m2_tENS5_IJlSB_lEEESH_SI_NS4_8TiledMMAINS4_8MMA_AtomIJNS4_10MMA_TraitsINS4_19SM100_MMA_F8F6F4_SSEJSH_SH_fSE_SF_NS4_17integral_constantINS4_4UMMA5MajorELSP_0EEESQ_NSN_INSO_7ScaleInELSR_0EEESS_EEEEEENS4_6LayoutISC_NS5_IJNSA_ILi0EEESW_SW_EEEEENS5_IJNS4_10UnderscoreESZ_SZ_EEEEENS4_13SM90_TMA_LOADENS4_14ComposedLayoutINS4_7SwizzleILi3ELi4ELi3EEENS4_18smem_ptr_flag_bitsILi8EEENSV_INS5_IJNSA_ILi8EEESF_EEENS5_IJSF_SB_EEEEEEEvNS4_8identityES12_S1C_vS1D_EENS_8epilogue10collective18CollectiveEpilogueINS1F_23Sm100TmaWarpSpecializedILi2ELi2ELi32ELb0ELb0EEEJSG_NS5_IJNSV_ISE_SB_EES1K_EEESH_SI_SH_SI_NS1F_6fusion15FusionCallbacksIS1J_NS1M_17LinearCombinationISH_fSH_fLNS_15FloatRoundStyleE2EEESG_S1L_JEEENS4_5SM1004TMEM4LOAD26SM100_TMEM_LOAD_16dp32b32xES12_NS13_INS14_ILi2ELi4ELi3EEES17_NSV_INS5_IJS18_SE_EEENS5_IJSE_SB_EEEEEEENS4_39AutoVectorizingCopyWithAssumedAlignmentILi128EEENS4_14SM90_TMA_STOREES20_S22_S22_EEEvvEEEEvNT_6ParamsE --------------------------
	.section	.nv.constant0._ZN7cutlass13device_kernelINS_4gemm6kernel13GemmUniversalIN4cute5tupleIJiiiiEEENS1_10collective13CollectiveMmaINS1_35MainloopSm100TmaUmmaWarpSpecializedILi4ELi2ELi4ENS5_IJNS4_1CILi1EEESB_SB_EEEEENS5_IJNSA_ILi64EEENSA_ILi128EEESF_EEENS_12float_e5m2_tENS5_IJlSB_lEEESH_SI_NS4_8TiledMMAINS4_8MMA_AtomIJNS4_10MMA_TraitsINS4_19SM100_MMA_F8F6F4_SSEJSH_SH_fSE_SF_NS4_17integral_constantINS4_4UMMA5MajorELSP_0EEESQ_NSN_INSO_7ScaleInELSR_0EEESS_EEEEEENS4_6LayoutISC_NS5_IJNSA_ILi0EEESW_SW_EEEEENS5_IJNS4_10UnderscoreESZ_SZ_EEEEENS4_13SM90_TMA_LOADENS4_14ComposedLayoutINS4_7SwizzleILi3ELi4ELi3EEENS4_18smem_ptr_flag_bitsILi8EEENSV_INS5_IJNSA_ILi8EEESF_EEENS5_IJSF_SB_EEEEEEEvNS4_8identityES12_S1C_vS1D_EENS_8epilogue10collective18CollectiveEpilogueINS1F_23Sm100TmaWarpSpecializedILi2ELi2ELi32ELb0ELb0EEEJSG_NS5_IJNSV_ISE_SB_EES1K_EEESH_SI_SH_SI_NS1F_6fusion15FusionCallbacksIS1J_NS1M_17LinearCombinationISH_fSH_fLNS_15FloatRoundStyleE2EEESG_S1L_JEEENS4_5SM1004TMEM4LOAD26SM100_TMEM_LOAD_16dp32b32xES12_NS13_INS14_ILi2ELi4ELi3EEES17_NSV_INS5_IJS18_SE_EEENS5_IJSE_SB_EEEEEEENS4_39AutoVectorizingCopyWithAssumedAlignmentILi128EEENS4_14SM90_TMA_STOREES20_S22_S22_EEEvvEEEEvNT_6ParamsE,"a",@progbits
	.sectionflags	@""
	.align	4
.nv.constant0._ZN7cutlass13device_kernelINS_4gemm6kernel13GemmUniversalIN4cute5tupleIJiiiiEEENS1_10collective13CollectiveMmaINS1_35MainloopSm100TmaUmmaWarpSpecializedILi4ELi2ELi4ENS5_IJNS4_1CILi1EEESB_SB_EEEEENS5_IJNSA_ILi64EEENSA_ILi128EEESF_EEENS_12float_e5m2_tENS5_IJlSB_lEEESH_SI_NS4_8TiledMMAINS4_8MMA_AtomIJNS4_10MMA_TraitsINS4_19SM100_MMA_F8F6F4_SSEJSH_SH_fSE_SF_NS4_17integral_constantINS4_4UMMA5MajorELSP_0EEESQ_NSN_INSO_7ScaleInELSR_0EEESS_EEEEEENS4_6LayoutISC_NS5_IJNSA_ILi0EEESW_SW_EEEEENS5_IJNS4_10UnderscoreESZ_SZ_EEEEENS4_13SM90_TMA_LOADENS4_14ComposedLayoutINS4_7SwizzleILi3ELi4ELi3EEENS4_18smem_ptr_flag_bitsILi8EEENSV_INS5_IJNSA_ILi8EEESF_EEENS5_IJSF_SB_EEEEEEEvNS4_8identityES12_S1C_vS1D_EENS_8epilogue10collective18CollectiveEpilogueINS1F_23Sm100TmaWarpSpecializedILi2ELi2ELi32ELb0ELb0EEEJSG_NS5_IJNSV_ISE_SB_EES1K_EEESH_SI_SH_SI_NS1F_6fusion15FusionCallbacksIS1J_NS1M_17LinearCombinationISH_fSH_fLNS_15FloatRoundStyleE2EEESG_S1L_JEEENS4_5SM1004TMEM4LOAD26SM100_TMEM_LOAD_16dp32b32xES12_NS13_INS14_ILi2ELi4ELi3EEES17_NSV_INS5_IJS18_SE_EEENS5_IJSE_SB_EEEEEEENS4_39AutoVectorizingCopyWithAssumedAlignmentILi128EEENS4_14SM90_TMA_STOREES20_S22_S22_EEEvvEEEEvNT_6ParamsE:
	.zero		2944


//--------------------- SYMBOLS --------------------------

	.type		.nv.reservedSmem.offset0,@object
	.size		.nv.reservedSmem.offset0,0x4
	.type		.nv.reservedSmem.cap,@object
	.size		.nv.reservedSmem.cap,0x4
	.type		__assertfail,@function
